//
// Generated by NVIDIA NVVM Compiler
//
// Compiler Build ID: CL-36424714
// Cuda compilation tools, release 13.0, V13.0.88
// Based on NVVM 20.0.0
//

.version 9.0
.target sm_100
.address_size 64

.shared .align 8 .b8 _ZZ13cfr_enterencePdP7ActionsS1_S_E11s_reach_prs[96];
.shared .align 8 .b8 _ZZ13cfr_enterencePdP7ActionsS1_S_E12s_strategies[192];
.shared .align 8 .b8 _ZZ13cfr_enterencePdP7ActionsS1_S_E13s_regret_sums[192];
// _ZZ13cfr_enterencePdP7ActionsS1_S_E5utils has been demoted

.func  (.param .b64 func_retval0) _Z13cfr_recursivePdP7ActionsS1_7Historyddd(
	.param .align 16 .b8 _Z13cfr_recursivePdP7ActionsS1_7Historyddd_param_0[8],
	.param .b64 _Z13cfr_recursivePdP7ActionsS1_7Historyddd_param_1,
	.param .b64 _Z13cfr_recursivePdP7ActionsS1_7Historyddd_param_2
)
{
	.local .align 4 .b8 	__local_depot0[8];
	.reg .b64 	%SP;
	.reg .b64 	%SPL;
	.reg .pred 	%p<48>;
	.reg .b16 	%rs<65>;
	.reg .b32 	%r<62>;
	.reg .b64 	%rd<36>;
	.reg .b64 	%fd<56>;

	mov.u64 	%SPL, __local_depot0;
	ld.param.v2.u8 	{%rs58, %rs57}, [_Z13cfr_recursivePdP7ActionsS1_7Historyddd_param_0];
	ld.param.u8 	%rs56, [_Z13cfr_recursivePdP7ActionsS1_7Historyddd_param_0+2];
	ld.param.u32 	%r1, [_Z13cfr_recursivePdP7ActionsS1_7Historyddd_param_0+4];
	ld.param.f64 	%fd8, [_Z13cfr_recursivePdP7ActionsS1_7Historyddd_param_1];
	ld.param.f64 	%fd9, [_Z13cfr_recursivePdP7ActionsS1_7Historyddd_param_2];
	add.u64 	%rd1, %SPL, 0;
	mov.u32 	%r18, %tid.x;
	cvt.u64.u32 	%rd13, %r18;
	shr.u64 	%rd2, %rd13, 1;
	sub.s64 	%rd14, %rd13, %rd2;
	add.s64 	%rd15, %rd14, 1;
	mul.hi.u64 	%rd16, %rd15, -6148914691236517205;
	shr.u64 	%rd17, %rd16, 1;
	mul.lo.s64 	%rd18, %rd17, 3;
	sub.s64 	%rd3, %rd15, %rd18;
	setp.eq.s32 	%p4, %r1, 3;
	@%p4 bra 	$L__BB0_8;
	setp.ne.s32 	%p5, %r1, 2;
	@%p5 bra 	$L__BB0_11;
	and.b16  	%rs31, %rs58, 255;
	setp.eq.s16 	%p11, %rs31, 99;
	and.b16  	%rs32, %rs57, 255;
	setp.eq.s16 	%p12, %rs32, 99;
	and.pred  	%p13, %p11, %p12;
	@%p13 bra 	$L__BB0_4;
	setp.eq.s16 	%p14, %rs31, 98;
	and.b16  	%rs34, %rs57, 254;
	setp.eq.s16 	%p15, %rs34, 98;
	and.pred  	%p16, %p14, %p15;
	@%p16 bra 	$L__BB0_4;
	bra.uni 	$L__BB0_9;
$L__BB0_4:
	setp.eq.s32 	%p18, %r1, 3;
	and.b16  	%rs35, %rs58, 255;
	setp.eq.s16 	%p19, %rs35, 99;
	and.pred  	%p20, %p18, %p19;
	and.b16  	%rs36, %rs57, 255;
	setp.eq.s16 	%p21, %rs36, 98;
	and.pred  	%p22, %p20, %p21;
	setp.eq.s16 	%p23, %rs56, 99;
	and.pred  	%p24, %p22, %p23;
	mov.f64 	%fd55, 0d3FF0000000000000;
	@%p24 bra 	$L__BB0_26;
	setp.eq.s32 	%p25, %r1, 2;
	setp.eq.s16 	%p26, %rs35, 98;
	and.pred  	%p27, %p25, %p26;
	setp.eq.s16 	%p28, %rs36, 99;
	and.pred  	%p29, %p27, %p28;
	@%p29 bra 	$L__BB0_26;
	setp.ne.s16 	%p30, %rs36, 99;
	setp.ne.s32 	%p31, %r1, 2;
	setp.ne.s16 	%p32, %rs35, 99;
	or.pred  	%p33, %p31, %p32;
	or.pred  	%p34, %p33, %p30;
	@%p34 bra 	$L__BB0_25;
	setp.gt.u64 	%p37, %rd2, %rd3;
	selp.f64 	%fd55, 0d3FF0000000000000, 0dBFF0000000000000, %p37;
	bra.uni 	$L__BB0_26;
$L__BB0_8:
	and.b16  	%rs28, %rs58, 255;
	setp.eq.s16 	%p6, %rs28, 99;
	and.b16  	%rs29, %rs57, 255;
	setp.eq.s16 	%p7, %rs29, 98;
	and.pred  	%p8, %p6, %p7;
	and.b16  	%rs30, %rs56, 254;
	setp.eq.s16 	%p9, %rs30, 98;
	and.pred  	%p10, %p8, %p9;
	@%p10 bra 	$L__BB0_4;
$L__BB0_9:
	and.b32  	%r19, %r1, 1;
	setp.eq.b32 	%p17, %r19, 1;
	not.pred 	%p47, %p17;
	selp.b64 	%rd33, %rd3, %rd2, %p17;
$L__BB0_10:
	shl.b64 	%rd24, %rd33, 2;
	or.b64  	%rd35, %rd24, 3;
	not.pred 	%p42, %p47;
	@%p42 bra 	$L__BB0_14;
	bra.uni 	$L__BB0_20;
$L__BB0_11:
	and.b32  	%r21, %r1, 1;
	setp.eq.b32 	%p38, %r21, 1;
	not.pred 	%p47, %p38;
	selp.b64 	%rd33, %rd3, %rd2, %p38;
	setp.eq.s32 	%p39, %r1, 0;
	@%p39 bra 	$L__BB0_19;
	setp.eq.s32 	%p40, %r1, 1;
	@%p40 bra 	$L__BB0_13;
	bra.uni 	$L__BB0_10;
$L__BB0_13:
	shl.b64 	%rd21, %rd3, 2;
	and.b16  	%rs42, %rs58, 255;
	setp.eq.s16 	%p41, %rs42, 98;
	selp.u64 	%rd22, 1, 0, %p41;
	or.b64  	%rd23, %rd21, %rd22;
	add.s64 	%rd35, %rd23, 1;
$L__BB0_14:
	cvt.u32.u64 	%r10, %rd35;
	shl.b32 	%r22, %r10, 3;
	mov.u32 	%r23, _ZZ13cfr_enterencePdP7ActionsS1_S_E11s_reach_prs;
	add.s32 	%r24, %r23, %r22;
	atom.shared.add.f64 	%fd12, [%r24], %fd9;
	mov.b32 	%r12, {%rs58, %rs57};
	st.local.v2.u8 	[%rd1], {%rs58, %rs57};
	st.local.u8 	[%rd1+2], %rs56;
	setp.gt.s32 	%p43, %r1, 2;
	mov.u32 	%r60, %r1;
	mov.u16 	%rs59, %rs56;
	mov.u16 	%rs60, %rs57;
	mov.u16 	%rs61, %rs58;
	@%p43 bra 	$L__BB0_16;
	add.s32 	%r25, %r1, 1;
	st.local.u32 	[%rd1+4], %r25;
	cvt.s64.s32 	%rd25, %r1;
	add.s64 	%rd26, %rd1, %rd25;
	mov.b16 	%rs44, 99;
	st.local.u8 	[%rd26], %rs44;
	.pragma "used_bytes_mask 7";
	ld.local.u32 	%r26, [%rd1];
	bfe.u32 	%r27, %r26, 0, 8;
	cvt.u16.u32 	%rs61, %r27;
	bfe.u32 	%r28, %r26, 8, 8;
	cvt.u16.u32 	%rs60, %r28;
	bfe.u32 	%r29, %r26, 16, 8;
	cvt.u16.u32 	%rs59, %r29;
	ld.local.u32 	%r60, [%rd1+4];
$L__BB0_16:
	setp.gt.s32 	%p44, %r1, 2;
	shl.b32 	%r30, %r10, 4;
	mov.u32 	%r31, _ZZ13cfr_enterencePdP7ActionsS1_S_E12s_strategies;
	add.s32 	%r15, %r31, %r30;
	ld.shared.f64 	%fd13, [%r15];
	mul.f64 	%fd14, %fd9, %fd13;
	{ // callseq 0, 0
	.param .align 16 .b8 param0[8];
	st.param.v2.b8 	[param0], {%rs61, %rs60};
	st.param.b8 	[param0+2], %rs59;
	st.param.b32 	[param0+4], %r60;
	.param .b64 param1;
	st.param.f64 	[param1], %fd8;
	.param .b64 param2;
	st.param.f64 	[param2], %fd14;
	.param .b64 retval0;
	call.uni (retval0), 
	_Z13cfr_recursivePdP7ActionsS1_7Historyddd, 
	(
	param0, 
	param1, 
	param2
	);
	ld.param.f64 	%fd15, [retval0];
	} // callseq 0
	mov.b32 	{%rs45, %rs46}, %r12;
	st.local.v2.u8 	[%rd1], {%rs45, %rs46};
	st.local.u8 	[%rd1+2], %rs56;
	@%p44 bra 	$L__BB0_18;
	add.s32 	%r32, %r1, 1;
	st.local.u32 	[%rd1+4], %r32;
	cvt.s64.s32 	%rd27, %r1;
	add.s64 	%rd28, %rd1, %rd27;
	mov.b16 	%rs47, 98;
	st.local.u8 	[%rd28], %rs47;
	.pragma "used_bytes_mask 7";
	ld.local.u32 	%r33, [%rd1];
	bfe.u32 	%r34, %r33, 0, 8;
	cvt.u16.u32 	%rs58, %r34;
	bfe.u32 	%r35, %r33, 8, 8;
	cvt.u16.u32 	%rs57, %r35;
	bfe.u32 	%r36, %r33, 16, 8;
	cvt.u16.u32 	%rs56, %r36;
	ld.local.u32 	%r1, [%rd1+4];
$L__BB0_18:
	neg.f64 	%fd16, %fd15;
	ld.shared.f64 	%fd17, [%r15+8];
	mul.f64 	%fd18, %fd9, %fd17;
	{ // callseq 1, 0
	.param .align 16 .b8 param0[8];
	st.param.v2.b8 	[param0], {%rs58, %rs57};
	st.param.b8 	[param0+2], %rs56;
	st.param.b32 	[param0+4], %r1;
	.param .b64 param1;
	st.param.f64 	[param1], %fd8;
	.param .b64 param2;
	st.param.f64 	[param2], %fd18;
	.param .b64 retval0;
	call.uni (retval0), 
	_Z13cfr_recursivePdP7ActionsS1_7Historyddd, 
	(
	param0, 
	param1, 
	param2
	);
	ld.param.f64 	%fd19, [retval0];
	} // callseq 1
	neg.f64 	%fd21, %fd19;
	ld.shared.f64 	%fd22, [%r15];
	mul.f64 	%fd23, %fd22, %fd16;
	ld.shared.f64 	%fd24, [%r15+8];
	mul.f64 	%fd25, %fd19, %fd24;
	sub.f64 	%fd55, %fd23, %fd25;
	mov.u32 	%r38, _ZZ13cfr_enterencePdP7ActionsS1_S_E13s_regret_sums;
	add.s32 	%r39, %r38, %r30;
	mul.f64 	%fd26, %fd8, 0d3FE5555555555555;
	sub.f64 	%fd27, %fd16, %fd55;
	mul.f64 	%fd28, %fd26, %fd27;
	atom.shared.add.f64 	%fd29, [%r39], %fd28;
	sub.f64 	%fd30, %fd21, %fd55;
	mul.f64 	%fd31, %fd26, %fd30;
	atom.shared.add.f64 	%fd32, [%r39+8], %fd31;
	bra.uni 	$L__BB0_26;
$L__BB0_19:
	shl.b64 	%rd35, %rd2, 2;
$L__BB0_20:
	cvt.u32.u64 	%r2, %rd35;
	shl.b32 	%r40, %r2, 3;
	mov.u32 	%r41, _ZZ13cfr_enterencePdP7ActionsS1_S_E11s_reach_prs;
	add.s32 	%r42, %r41, %r40;
	atom.shared.add.f64 	%fd33, [%r42], %fd8;
	mov.b32 	%r4, {%rs58, %rs57};
	st.local.v2.u8 	[%rd1], {%rs58, %rs57};
	st.local.u8 	[%rd1+2], %rs56;
	setp.gt.s32 	%p45, %r1, 2;
	mov.u32 	%r58, %r1;
	mov.u16 	%rs53, %rs56;
	mov.u16 	%rs54, %rs57;
	mov.u16 	%rs55, %rs58;
	@%p45 bra 	$L__BB0_22;
	add.s32 	%r43, %r1, 1;
	st.local.u32 	[%rd1+4], %r43;
	cvt.s64.s32 	%rd29, %r1;
	add.s64 	%rd30, %rd1, %rd29;
	mov.b16 	%rs49, 99;
	st.local.u8 	[%rd30], %rs49;
	.pragma "used_bytes_mask 7";
	ld.local.u32 	%r44, [%rd1];
	bfe.u32 	%r45, %r44, 0, 8;
	cvt.u16.u32 	%rs55, %r45;
	bfe.u32 	%r46, %r44, 8, 8;
	cvt.u16.u32 	%rs54, %r46;
	bfe.u32 	%r47, %r44, 16, 8;
	cvt.u16.u32 	%rs53, %r47;
	ld.local.u32 	%r58, [%rd1+4];
$L__BB0_22:
	setp.gt.s32 	%p46, %r1, 2;
	shl.b32 	%r48, %r2, 4;
	mov.u32 	%r49, _ZZ13cfr_enterencePdP7ActionsS1_S_E12s_strategies;
	add.s32 	%r7, %r49, %r48;
	ld.shared.f64 	%fd34, [%r7];
	mul.f64 	%fd35, %fd8, %fd34;
	{ // callseq 2, 0
	.param .align 16 .b8 param0[8];
	st.param.v2.b8 	[param0], {%rs55, %rs54};
	st.param.b8 	[param0+2], %rs53;
	st.param.b32 	[param0+4], %r58;
	.param .b64 param1;
	st.param.f64 	[param1], %fd35;
	.param .b64 param2;
	st.param.f64 	[param2], %fd9;
	.param .b64 retval0;
	call.uni (retval0), 
	_Z13cfr_recursivePdP7ActionsS1_7Historyddd, 
	(
	param0, 
	param1, 
	param2
	);
	ld.param.f64 	%fd36, [retval0];
	} // callseq 2
	mov.b32 	{%rs50, %rs51}, %r4;
	st.local.v2.u8 	[%rd1], {%rs50, %rs51};
	st.local.u8 	[%rd1+2], %rs56;
	@%p46 bra 	$L__BB0_24;
	add.s32 	%r50, %r1, 1;
	st.local.u32 	[%rd1+4], %r50;
	cvt.s64.s32 	%rd31, %r1;
	add.s64 	%rd32, %rd1, %rd31;
	mov.b16 	%rs52, 98;
	st.local.u8 	[%rd32], %rs52;
	.pragma "used_bytes_mask 7";
	ld.local.u32 	%r51, [%rd1];
	bfe.u32 	%r52, %r51, 0, 8;
	cvt.u16.u32 	%rs58, %r52;
	bfe.u32 	%r53, %r51, 8, 8;
	cvt.u16.u32 	%rs57, %r53;
	bfe.u32 	%r54, %r51, 16, 8;
	cvt.u16.u32 	%rs56, %r54;
	ld.local.u32 	%r1, [%rd1+4];
$L__BB0_24:
	neg.f64 	%fd37, %fd36;
	ld.shared.f64 	%fd38, [%r7+8];
	mul.f64 	%fd39, %fd8, %fd38;
	{ // callseq 3, 0
	.param .align 16 .b8 param0[8];
	st.param.v2.b8 	[param0], {%rs58, %rs57};
	st.param.b8 	[param0+2], %rs56;
	st.param.b32 	[param0+4], %r1;
	.param .b64 param1;
	st.param.f64 	[param1], %fd39;
	.param .b64 param2;
	st.param.f64 	[param2], %fd9;
	.param .b64 retval0;
	call.uni (retval0), 
	_Z13cfr_recursivePdP7ActionsS1_7Historyddd, 
	(
	param0, 
	param1, 
	param2
	);
	ld.param.f64 	%fd40, [retval0];
	} // callseq 3
	neg.f64 	%fd42, %fd40;
	ld.shared.f64 	%fd43, [%r7];
	mul.f64 	%fd44, %fd43, %fd37;
	ld.shared.f64 	%fd45, [%r7+8];
	mul.f64 	%fd46, %fd40, %fd45;
	sub.f64 	%fd55, %fd44, %fd46;
	mov.u32 	%r56, _ZZ13cfr_enterencePdP7ActionsS1_S_E13s_regret_sums;
	add.s32 	%r57, %r56, %r48;
	mul.f64 	%fd47, %fd9, 0d3FE5555555555555;
	sub.f64 	%fd48, %fd37, %fd55;
	mul.f64 	%fd49, %fd47, %fd48;
	atom.shared.add.f64 	%fd50, [%r57], %fd49;
	sub.f64 	%fd51, %fd42, %fd55;
	mul.f64 	%fd52, %fd47, %fd51;
	atom.shared.add.f64 	%fd53, [%r57+8], %fd52;
	bra.uni 	$L__BB0_26;
$L__BB0_25:
	and.b32  	%r20, %r1, 1;
	setp.eq.b32 	%p35, %r20, 1;
	selp.b64 	%rd19, %rd2, %rd3, %p35;
	selp.b64 	%rd20, %rd3, %rd2, %p35;
	setp.gt.u64 	%p36, %rd20, %rd19;
	selp.f64 	%fd55, 0d4000000000000000, 0dC000000000000000, %p36;
$L__BB0_26:
	st.param.f64 	[func_retval0], %fd55;
	ret;

}
	// .globl	_Z15fill_strategiesP7Actions
.visible .entry _Z15fill_strategiesP7Actions(
	.param .u64 .ptr .align 1 _Z15fill_strategiesP7Actions_param_0
)
{
	.reg .pred 	%p<2>;
	.reg .b32 	%r<5>;
	.reg .b64 	%rd<6>;

	ld.param.u64 	%rd1, [_Z15fill_strategiesP7Actions_param_0];
	mov.u32 	%r2, %ctaid.x;
	mov.u32 	%r3, %ntid.x;
	mov.u32 	%r4, %tid.x;
	mad.lo.s32 	%r1, %r2, %r3, %r4;
	setp.gt.u32 	%p1, %r1, 11;
	@%p1 bra 	$L__BB1_2;
	cvta.to.global.u64 	%rd2, %rd1;
	mul.wide.u32 	%rd3, %r1, 16;
	add.s64 	%rd4, %rd2, %rd3;
	mov.b64 	%rd5, 4602678819172646912;
	st.global.u64 	[%rd4], %rd5;
	st.global.u64 	[%rd4+8], %rd5;
$L__BB1_2:
	ret;

}
	// .globl	_Z15next_strategiesP7ActionsS0_S0_PdS1_
.visible .entry _Z15next_strategiesP7ActionsS0_S0_PdS1_(
	.param .u64 .ptr .align 1 _Z15next_strategiesP7ActionsS0_S0_PdS1__param_0,
	.param .u64 .ptr .align 1 _Z15next_strategiesP7ActionsS0_S0_PdS1__param_1,
	.param .u64 .ptr .align 1 _Z15next_strategiesP7ActionsS0_S0_PdS1__param_2,
	.param .u64 .ptr .align 1 _Z15next_strategiesP7ActionsS0_S0_PdS1__param_3,
	.param .u64 .ptr .align 1 _Z15next_strategiesP7ActionsS0_S0_PdS1__param_4
)
{
	.reg .pred 	%p<3>;
	.reg .b32 	%r<5>;
	.reg .b64 	%rd<21>;
	.reg .b64 	%fd<22>;

	ld.param.u64 	%rd3, [_Z15next_strategiesP7ActionsS0_S0_PdS1__param_0];
	ld.param.u64 	%rd4, [_Z15next_strategiesP7ActionsS0_S0_PdS1__param_1];
	ld.param.u64 	%rd5, [_Z15next_strategiesP7ActionsS0_S0_PdS1__param_2];
	ld.param.u64 	%rd6, [_Z15next_strategiesP7ActionsS0_S0_PdS1__param_3];
	ld.param.u64 	%rd7, [_Z15next_strategiesP7ActionsS0_S0_PdS1__param_4];
	mov.u32 	%r2, %ctaid.x;
	mov.u32 	%r3, %ntid.x;
	mov.u32 	%r4, %tid.x;
	mad.lo.s32 	%r1, %r2, %r3, %r4;
	setp.gt.u32 	%p1, %r1, 11;
	@%p1 bra 	$L__BB2_5;
	cvta.to.global.u64 	%rd8, %rd6;
	cvta.to.global.u64 	%rd9, %rd4;
	cvta.to.global.u64 	%rd10, %rd5;
	cvta.to.global.u64 	%rd11, %rd3;
	mul.wide.u32 	%rd12, %r1, 8;
	add.s64 	%rd1, %rd8, %rd12;
	ld.global.f64 	%fd6, [%rd1];
	mul.wide.u32 	%rd13, %r1, 16;
	add.s64 	%rd2, %rd9, %rd13;
	ld.global.f64 	%fd7, [%rd2];
	add.s64 	%rd14, %rd10, %rd13;
	ld.global.f64 	%fd8, [%rd14];
	fma.rn.f64 	%fd9, %fd6, %fd7, %fd8;
	st.global.f64 	[%rd14], %fd9;
	ld.global.f64 	%fd10, [%rd1];
	ld.global.f64 	%fd11, [%rd2+8];
	ld.global.f64 	%fd12, [%rd14+8];
	fma.rn.f64 	%fd13, %fd10, %fd11, %fd12;
	st.global.f64 	[%rd14+8], %fd13;
	add.s64 	%rd15, %rd11, %rd13;
	ld.global.f64 	%fd14, [%rd15];
	max.f64 	%fd1, %fd14, 0d0000000000000000;
	ld.global.f64 	%fd15, [%rd15+8];
	max.f64 	%fd2, %fd15, 0d0000000000000000;
	add.f64 	%fd3, %fd1, %fd2;
	setp.gt.f64 	%p2, %fd3, 0d0000000000000000;
	@%p2 bra 	$L__BB2_3;
	mov.b64 	%rd16, 4602678819172646912;
	st.global.u64 	[%rd2], %rd16;
	mov.f64 	%fd21, 0d3FE0000000000000;
	bra.uni 	$L__BB2_4;
$L__BB2_3:
	div.rn.f64 	%fd17, %fd1, %fd3;
	st.global.f64 	[%rd2], %fd17;
	div.rn.f64 	%fd21, %fd2, %fd3;
$L__BB2_4:
	st.global.f64 	[%rd2+8], %fd21;
	ld.global.f64 	%fd18, [%rd1];
	cvta.to.global.u64 	%rd17, %rd7;
	add.s64 	%rd19, %rd17, %rd12;
	ld.global.f64 	%fd19, [%rd19];
	add.f64 	%fd20, %fd18, %fd19;
	st.global.f64 	[%rd19], %fd20;
	mov.b64 	%rd20, 0;
	st.global.u64 	[%rd1], %rd20;
$L__BB2_5:
	ret;

}
	// .globl	_Z13cfr_enterencePdP7ActionsS1_S_
.visible .entry _Z13cfr_enterencePdP7ActionsS1_S_(
	.param .u64 .ptr .align 1 _Z13cfr_enterencePdP7ActionsS1_S__param_0,
	.param .u64 .ptr .align 1 _Z13cfr_enterencePdP7ActionsS1_S__param_1,
	.param .u64 .ptr .align 1 _Z13cfr_enterencePdP7ActionsS1_S__param_2,
	.param .u64 .ptr .align 1 _Z13cfr_enterencePdP7ActionsS1_S__param_3
)
{
	.reg .pred 	%p<5>;
	.reg .b32 	%r<14>;
	.reg .b64 	%rd<15>;
	.reg .b64 	%fd<23>;
	// demoted variable
	.shared .align 8 .b8 _ZZ13cfr_enterencePdP7ActionsS1_S_E5utils[48];
	ld.param.u64 	%rd5, [_Z13cfr_enterencePdP7ActionsS1_S__param_0];
	ld.param.u64 	%rd3, [_Z13cfr_enterencePdP7ActionsS1_S__param_1];
	ld.param.u64 	%rd6, [_Z13cfr_enterencePdP7ActionsS1_S__param_2];
	ld.param.u64 	%rd4, [_Z13cfr_enterencePdP7ActionsS1_S__param_3];
	cvta.to.global.u64 	%rd7, %rd6;
	cvta.to.global.u64 	%rd8, %rd5;
	mov.u32 	%r1, %tid.x;
	setp.gt.u32 	%p1, %r1, 11;
	mul.wide.u32 	%rd9, %r1, 8;
	add.s64 	%rd1, %rd8, %rd9;
	shl.b32 	%r4, %r1, 3;
	mov.u32 	%r5, _ZZ13cfr_enterencePdP7ActionsS1_S_E11s_reach_prs;
	add.s32 	%r2, %r5, %r4;
	shl.b32 	%r6, %r1, 4;
	mov.u32 	%r7, _ZZ13cfr_enterencePdP7ActionsS1_S_E13s_regret_sums;
	add.s32 	%r3, %r7, %r6;
	mul.wide.u32 	%rd10, %r1, 16;
	add.s64 	%rd2, %rd7, %rd10;
	@%p1 bra 	$L__BB3_2;
	cvta.to.global.u64 	%rd11, %rd3;
	ld.global.f64 	%fd1, [%rd1];
	st.shared.f64 	[%r2], %fd1;
	mov.u32 	%r9, _ZZ13cfr_enterencePdP7ActionsS1_S_E12s_strategies;
	add.s32 	%r10, %r9, %r6;
	add.s64 	%rd13, %rd11, %rd10;
	ld.global.f64 	%fd2, [%rd13];
	ld.global.f64 	%fd3, [%rd13+8];
	st.shared.f64 	[%r10], %fd2;
	st.shared.f64 	[%r10+8], %fd3;
	ld.global.f64 	%fd4, [%rd2];
	ld.global.f64 	%fd5, [%rd2+8];
	st.shared.f64 	[%r3], %fd4;
	st.shared.f64 	[%r3+8], %fd5;
$L__BB3_2:
	bar.sync 	0;
	setp.gt.u32 	%p2, %r1, 5;
	@%p2 bra 	$L__BB3_4;
	{ // callseq 4, 0
	.param .align 16 .b8 param0[8];
	st.param.b32 	[param0+4], 0;
	.param .b64 param1;
	st.param.f64 	[param1], 0d3FF0000000000000;
	.param .b64 param2;
	st.param.f64 	[param2], 0d3FF0000000000000;
	.param .b64 retval0;
	call.uni (retval0), 
	_Z13cfr_recursivePdP7ActionsS1_7Historyddd, 
	(
	param0, 
	param1, 
	param2
	);
	ld.param.f64 	%fd6, [retval0];
	} // callseq 4
	mov.u32 	%r12, _ZZ13cfr_enterencePdP7ActionsS1_S_E5utils;
	add.s32 	%r13, %r12, %r4;
	st.shared.f64 	[%r13], %fd6;
$L__BB3_4:
	setp.gt.u32 	%p3, %r1, 11;
	bar.sync 	0;
	@%p3 bra 	$L__BB3_7;
	ld.shared.f64 	%fd8, [%r2];
	st.global.f64 	[%rd1], %fd8;
	ld.shared.f64 	%fd9, [%r3];
	ld.shared.f64 	%fd10, [%r3+8];
	st.global.f64 	[%rd2], %fd9;
	st.global.f64 	[%rd2+8], %fd10;
	setp.ne.s32 	%p4, %r1, 0;
	@%p4 bra 	$L__BB3_7;
	ld.shared.f64 	%fd11, [_ZZ13cfr_enterencePdP7ActionsS1_S_E5utils];
	add.f64 	%fd12, %fd11, 0d0000000000000000;
	ld.shared.f64 	%fd13, [_ZZ13cfr_enterencePdP7ActionsS1_S_E5utils+8];
	add.f64 	%fd14, %fd13, %fd12;
	ld.shared.f64 	%fd15, [_ZZ13cfr_enterencePdP7ActionsS1_S_E5utils+16];
	add.f64 	%fd16, %fd15, %fd14;
	ld.shared.f64 	%fd17, [_ZZ13cfr_enterencePdP7ActionsS1_S_E5utils+24];
	add.f64 	%fd18, %fd17, %fd16;
	ld.shared.f64 	%fd19, [_ZZ13cfr_enterencePdP7ActionsS1_S_E5utils+32];
	add.f64 	%fd20, %fd19, %fd18;
	ld.shared.f64 	%fd21, [_ZZ13cfr_enterencePdP7ActionsS1_S_E5utils+40];
	add.f64 	%fd22, %fd21, %fd20;
	cvta.to.global.u64 	%rd14, %rd4;
	st.global.f64 	[%rd14], %fd22;
$L__BB3_7:
	ret;

}


// ===== COMPILED SASS (sm_100) =====

	.target	sm_100

	.elftype	@"ET_EXEC"


//--------------------- .note.nv.tkinfo           --------------------------
	.section	.note.nv.tkinfo,"",@"SHT_NOTE"
	.sectionflags	@"SHF_NOTE_NV_TKINFO"
	.tkinfo
        /*0018*/ 	.word	0x00000002
        /*0030*/ 	.string	""
        /*0030*/ 	.string	"ptxas"
        /*0030*/ 	.string	"Cuda compilation tools, release 13.0, V13.0.88"
        /*0030*/ 	.string	"Build cuda_13.0.r13.0/compiler.36424714_0"
        /*0030*/ 	.string	"-arch sm_100 -m 64 "



//--------------------- .note.nv.cuinfo           --------------------------
	.section	.note.nv.cuinfo,"",@"SHT_NOTE"
	.sectionflags	@"SHF_NOTE_NV_CUINFO"
        /*0018*/ 	.short	0x0002
        /*001a*/ 	.short	0x0064
        /*001c*/ 	.short	0x0082
	.zero		2


//--------------------- .nv.info                  --------------------------
	.section	.nv.info,"",@"SHT_CUDA_INFO"
	.align	4


	//----- nvinfo : EIATTR_REGCOUNT
	.align		4
        /*0000*/ 	.byte	0x04, 0x2f
        /*0002*/ 	.short	(.L_1 - .L_0)
	.align		4
.L_0:
        /*0004*/ 	.word	index@(_Z15fill_strategiesP7Actions)
        /*0008*/ 	.word	0x0000000a


	//----- nvinfo : EIATTR_FRAME_SIZE
	.align		4
.L_1:
        /*000c*/ 	.byte	0x04, 0x11
        /*000e*/ 	.short	(.L_3 - .L_2)
	.align		4
.L_2:
        /*0010*/ 	.word	index@(_Z15fill_strategiesP7Actions)
        /*0014*/ 	.word	0x00000000


	//----- nvinfo : EIATTR_REGCOUNT
	.align		4
.L_3:
        /*0018*/ 	.byte	0x04, 0x2f
        /*001a*/ 	.short	(.L_5 - .L_4)
	.align		4
.L_4:
        /*001c*/ 	.word	index@(_Z15next_strategiesP7ActionsS0_S0_PdS1_)
        /*0020*/ 	.word	0x0000001f


	//----- nvinfo : EIATTR_FRAME_SIZE
	.align		4
.L_5:
        /*0024*/ 	.byte	0x04, 0x11
        /*0026*/ 	.short	(.L_7 - .L_6)
	.align		4
.L_6:
        /*0028*/ 	.word	index@($__internal_0_$__cuda_sm20_div_rn_f64_full)
        /*002c*/ 	.word	0x00000000


	//----- nvinfo : EIATTR_FRAME_SIZE
	.align		4
.L_7:
        /*0030*/ 	.byte	0x04, 0x11
        /*0032*/ 	.short	(.L_9 - .L_8)
	.align		4
.L_8:
        /*0034*/ 	.word	index@(_Z15next_strategiesP7ActionsS0_S0_PdS1_)
        /*0038*/ 	.word	0x00000000


	//----- nvinfo : EIATTR_REGCOUNT
	.align		4
.L_9:
        /*003c*/ 	.byte	0x04, 0x2f
        /*003e*/ 	.short	(.L_11 - .L_10)
	.align		4
.L_10:
        /*0040*/ 	.word	index@(_Z13cfr_enterencePdP7ActionsS1_S_)
        /*0044*/ 	.word	0x00000020


	//----- nvinfo : EIATTR_FRAME_SIZE
	.align		4
.L_11:
        /*0048*/ 	.byte	0x04, 0x11
        /*004a*/ 	.short	(.L_13 - .L_12)
	.align		4
.L_12:
        /*004c*/ 	.word	index@($_Z13cfr_enterencePdP7ActionsS1_S_$_Z13cfr_recursivePdP7ActionsS1_7Historyddd)
        /*0050*/ 	.word	0x00000000


	//----- nvinfo : EIATTR_FRAME_SIZE
	.align		4
.L_13:
        /*0054*/ 	.byte	0x04, 0x11
        /*0056*/ 	.short	(.L_15 - .L_14)
	.align		4
.L_14:
        /*0058*/ 	.word	index@(_Z13cfr_enterencePdP7ActionsS1_S_)
        /*005c*/ 	.word	0x00000000


	//----- nvinfo : EIATTR_MIN_STACK_SIZE
	.align		4
.L_15:
        /*0060*/ 	.byte	0x04, 0x12
        /*0062*/ 	.short	(.L_17 - .L_16)
	.align		4
.L_16:
        /*0064*/ 	.word	index@(_Z13cfr_enterencePdP7ActionsS1_S_)
        /*0068*/ 	.word	0x00000000


	//----- nvinfo : EIATTR_MIN_STACK_SIZE
	.align		4
.L_17:
        /*006c*/ 	.byte	0x04, 0x12
        /*006e*/ 	.short	(.L_19 - .L_18)
	.align		4
.L_18:
        /*0070*/ 	.word	index@(_Z15next_strategiesP7ActionsS0_S0_PdS1_)
        /*0074*/ 	.word	0x00000000


	//----- nvinfo : EIATTR_MIN_STACK_SIZE
	.align		4
.L_19:
        /*0078*/ 	.byte	0x04, 0x12
        /*007a*/ 	.short	(.L_21 - .L_20)
	.align		4
.L_20:
        /*007c*/ 	.word	index@(_Z15fill_strategiesP7Actions)
        /*0080*/ 	.word	0x00000000
.L_21:


//--------------------- .nv.compat                --------------------------
	.section	.nv.compat,"",@"SHT_CUDA_COMPAT_INFO"
	.align	4
        /*0000*/ 	.byte	0x02, 0x09, 0x00, 0x00, 0x02, 0x02, 0x01, 0x00, 0x02, 0x05, 0x05, 0x00, 0x03, 0x07, 0x01, 0x01
        /*0010*/ 	.byte	0x02, 0x03, 0x00, 0x00, 0x02, 0x06, 0x01, 0x00, 0x04, 0x0b, 0x08, 0x00, 0x01, 0x00, 0x00, 0x00
        /*0020*/ 	.byte	0x00, 0x00, 0x00, 0x00


//--------------------- .nv.info._Z13cfr_enterencePdP7ActionsS1_S_ --------------------------
	.section	.nv.info._Z13cfr_enterencePdP7ActionsS1_S_,"",@"SHT_CUDA_INFO"
	.sectionflags	@""
	.align	4


	//----- nvinfo : EIATTR_CUDA_API_VERSION
	.align		4
        /*0000*/ 	.byte	0x04, 0x37
        /*0002*/ 	.short	(.L_23 - .L_22)
.L_22:
        /*0004*/ 	.word	0x00000082


	//----- nvinfo : EIATTR_KPARAM_INFO
	.align		4
.L_23:
        /*0008*/ 	.byte	0x04, 0x17
        /*000a*/ 	.short	(.L_25 - .L_24)
.L_24:
        /*000c*/ 	.word	0x00000000
        /*0010*/ 	.short	0x0003
        /*0012*/ 	.short	0x0018
        /*0014*/ 	.byte	0x00, 0xf5, 0x21, 0x00


	//----- nvinfo : EIATTR_KPARAM_INFO
	.align		4
.L_25:
        /*0018*/ 	.byte	0x04, 0x17
        /*001a*/ 	.short	(.L_27 - .L_26)
.L_26:
        /*001c*/ 	.word	0x00000000
        /*0020*/ 	.short	0x0002
        /*0022*/ 	.short	0x0010
        /*0024*/ 	.byte	0x00, 0xf5, 0x21, 0x00


	//----- nvinfo : EIATTR_KPARAM_INFO
	.align		4
.L_27:
        /*0028*/ 	.byte	0x04, 0x17
        /*002a*/ 	.short	(.L_29 - .L_28)
.L_28:
        /*002c*/ 	.word	0x00000000
        /*0030*/ 	.short	0x0001
        /*0032*/ 	.short	0x0008
        /*0034*/ 	.byte	0x00, 0xf5, 0x21, 0x00


	//----- nvinfo : EIATTR_KPARAM_INFO
	.align		4
.L_29:
        /*0038*/ 	.byte	0x04, 0x17
        /*003a*/ 	.short	(.L_31 - .L_30)
.L_30:
        /*003c*/ 	.word	0x00000000
        /*0040*/ 	.short	0x0000
        /*0042*/ 	.short	0x0000
        /*0044*/ 	.byte	0x00, 0xf5, 0x21, 0x00


	//----- nvinfo : EIATTR_SPARSE_MMA_MASK
	.align		4
.L_31:
        /*0048*/ 	.byte	0x03, 0x50
        /*004a*/ 	.short	0x0000


	//----- nvinfo : EIATTR_MAXREG_COUNT
	.align		4
        /*004c*/ 	.byte	0x03, 0x1b
        /*004e*/ 	.short	0x00ff


	//----- nvinfo : EIATTR_NUM_BARRIERS
	.align		4
        /*0050*/ 	.byte	0x02, 0x4c
        /*0052*/ 	.byte	0x01
	.zero		1


	//----- nvinfo : EIATTR_MERCURY_ISA_VERSION
	.align		4
        /*0054*/ 	.byte	0x03, 0x5f
        /*0056*/ 	.short	0x0101


	//----- nvinfo : EIATTR_UNUSED_LOAD_BYTE_OFFSET
	.align		4
        /*0058*/ 	.byte	0x04, 0x44
        /*005a*/ 	.short	(.L_33 - .L_32)


	//   ....[0]....
.L_32:
        /*005c*/ 	.word	0x00000be0
        /*0060*/ 	.word	0x000000f7


	//   ....[1]....
        /*0064*/ 	.word	0x00000de0
        /*0068*/ 	.word	0x000000f7


	//   ....[2]....
        /*006c*/ 	.word	0x000012a0
        /*0070*/ 	.word	0x000000f7


	//   ....[3]....
        /*0074*/ 	.word	0x00001490
        /*0078*/ 	.word	0x000000f7


	//----- nvinfo : EIATTR_VRC_CTA_INIT_COUNT
	.align		4
.L_33:
        /*007c*/ 	.byte	0x02, 0x4a
	.zero		1
	.zero		1


	//----- nvinfo : EIATTR_EXIT_INSTR_OFFSETS
	.align		4
        /*0080*/ 	.byte	0x04, 0x1c
        /*0082*/ 	.short	(.L_35 - .L_34)


	//   ....[0]....
.L_34:
        /*0084*/ 	.word	0x00000340


	//   ....[1]....
        /*0088*/ 	.word	0x000003b0


	//   ....[2]....
        /*008c*/ 	.word	0x00000480


	//----- nvinfo : EIATTR_CRS_STACK_SIZE
	.align		4
.L_35:
        /*0090*/ 	.byte	0x04, 0x1e
        /*0092*/ 	.short	(.L_37 - .L_36)
.L_36:
        /*0094*/ 	.word	0x00000000


	//----- nvinfo : EIATTR_CBANK_PARAM_SIZE
	.align		4
.L_37:
        /*0098*/ 	.byte	0x03, 0x19
        /*009a*/ 	.short	0x0020


	//----- nvinfo : EIATTR_PARAM_CBANK
	.align		4
        /*009c*/ 	.byte	0x04, 0x0a
        /*009e*/ 	.short	(.L_39 - .L_38)
	.align		4
.L_38:
        /*00a0*/ 	.word	index@(.nv.constant0._Z13cfr_enterencePdP7ActionsS1_S_)
        /*00a4*/ 	.short	0x0380
        /*00a6*/ 	.short	0x0020


	//----- nvinfo : EIATTR_SW_WAR
	.align		4
.L_39:
        /*00a8*/ 	.byte	0x04, 0x36
        /*00aa*/ 	.short	(.L_41 - .L_40)
.L_40:
        /*00ac*/ 	.word	0x00000008
.L_41:


//--------------------- .nv.info._Z15next_strategiesP7ActionsS0_S0_PdS1_ --------------------------
	.section	.nv.info._Z15next_strategiesP7ActionsS0_S0_PdS1_,"",@"SHT_CUDA_INFO"
	.sectionflags	@""
	.align	4


	//----- nvinfo : EIATTR_CUDA_API_VERSION
	.align		4
        /*0000*/ 	.byte	0x04, 0x37
        /*0002*/ 	.short	(.L_43 - .L_42)
.L_42:
        /*0004*/ 	.word	0x00000082


	//----- nvinfo : EIATTR_KPARAM_INFO
	.align		4
.L_43:
        /*0008*/ 	.byte	0x04, 0x17
        /*000a*/ 	.short	(.L_45 - .L_44)
.L_44:
        /*000c*/ 	.word	0x00000000
        /*0010*/ 	.short	0x0004
        /*0012*/ 	.short	0x0020
        /*0014*/ 	.byte	0x00, 0xf5, 0x21, 0x00


	//----- nvinfo : EIATTR_KPARAM_INFO
	.align		4
.L_45:
        /*0018*/ 	.byte	0x04, 0x17
        /*001a*/ 	.short	(.L_47 - .L_46)
.L_46:
        /*001c*/ 	.word	0x00000000
        /*0020*/ 	.short	0x0003
        /*0022*/ 	.short	0x0018
        /*0024*/ 	.byte	0x00, 0xf5, 0x21, 0x00


	//----- nvinfo : EIATTR_KPARAM_INFO
	.align		4
.L_47:
        /*0028*/ 	.byte	0x04, 0x17
        /*002a*/ 	.short	(.L_49 - .L_48)
.L_48:
        /*002c*/ 	.word	0x00000000
        /*0030*/ 	.short	0x0002
        /*0032*/ 	.short	0x0010
        /*0034*/ 	.byte	0x00, 0xf5, 0x21, 0x00


	//----- nvinfo : EIATTR_KPARAM_INFO
	.align		4
.L_49:
        /*0038*/ 	.byte	0x04, 0x17
        /*003a*/ 	.short	(.L_51 - .L_50)
.L_50:
        /*003c*/ 	.word	0x00000000
        /*0040*/ 	.short	0x0001
        /*0042*/ 	.short	0x0008
        /*0044*/ 	.byte	0x00, 0xf5, 0x21, 0x00


	//----- nvinfo : EIATTR_KPARAM_INFO
	.align		4
.L_51:
        /*0048*/ 	.byte	0x04, 0x17
        /*004a*/ 	.short	(.L_53 - .L_52)
.L_52:
        /*004c*/ 	.word	0x00000000
        /*0050*/ 	.short	0x0000
        /*0052*/ 	.short	0x0000
        /*0054*/ 	.byte	0x00, 0xf5, 0x21, 0x00


	//----- nvinfo : EIATTR_SPARSE_MMA_MASK
	.align		4
.L_53:
        /*0058*/ 	.byte	0x03, 0x50
        /*005a*/ 	.short	0x0000


	//----- nvinfo : EIATTR_MAXREG_COUNT
	.align		4
        /*005c*/ 	.byte	0x03, 0x1b
        /*005e*/ 	.short	0x00ff


	//----- nvinfo : EIATTR_MERCURY_ISA_VERSION
	.align		4
        /*0060*/ 	.byte	0x03, 0x5f
        /*0062*/ 	.short	0x0101


	//----- nvinfo : EIATTR_VRC_CTA_INIT_COUNT
	.align		4
        /*0064*/ 	.byte	0x02, 0x4a
	.zero		1
	.zero		1


	//----- nvinfo : EIATTR_EXIT_INSTR_OFFSETS
	.align		4
        /*0068*/ 	.byte	0x04, 0x1c
        /*006a*/ 	.short	(.L_55 - .L_54)


	//   ....[0]....
.L_54:
        /*006c*/ 	.word	0x00000060


	//   ....[1]....
        /*0070*/ 	.word	0x000006d0


	//----- nvinfo : EIATTR_CRS_STACK_SIZE
	.align		4
.L_55:
        /*0074*/ 	.byte	0x04, 0x1e
        /*0076*/ 	.short	(.L_57 - .L_56)
.L_56:
        /*0078*/ 	.word	0x00000000


	//----- nvinfo : EIATTR_CBANK_PARAM_SIZE
	.align		4
.L_57:
        /*007c*/ 	.byte	0x03, 0x19
        /*007e*/ 	.short	0x0028


	//----- nvinfo : EIATTR_PARAM_CBANK
	.align		4
        /*0080*/ 	.byte	0x04, 0x0a
        /*0082*/ 	.short	(.L_59 - .L_58)
	.align		4
.L_58:
        /*0084*/ 	.word	index@(.nv.constant0._Z15next_strategiesP7ActionsS0_S0_PdS1_)
        /*0088*/ 	.short	0x0380
        /*008a*/ 	.short	0x0028


	//----- nvinfo : EIATTR_SW_WAR
	.align		4
.L_59:
        /*008c*/ 	.byte	0x04, 0x36
        /*008e*/ 	.short	(.L_61 - .L_60)
.L_60:
        /*0090*/ 	.word	0x00000008
.L_61:


//--------------------- .nv.info._Z15fill_strategiesP7Actions --------------------------
	.section	.nv.info._Z15fill_strategiesP7Actions,"",@"SHT_CUDA_INFO"
	.sectionflags	@""
	.align	4


	//----- nvinfo : EIATTR_CUDA_API_VERSION
	.align		4
        /*0000*/ 	.byte	0x04, 0x37
        /*0002*/ 	.short	(.L_63 - .L_62)
.L_62:
        /*0004*/ 	.word	0x00000082


	//----- nvinfo : EIATTR_KPARAM_INFO
	.align		4
.L_63:
        /*0008*/ 	.byte	0x04, 0x17
        /*000a*/ 	.short	(.L_65 - .L_64)
.L_64:
        /*000c*/ 	.word	0x00000000
        /*0010*/ 	.short	0x0000
        /*0012*/ 	.short	0x0000
        /*0014*/ 	.byte	0x00, 0xf5, 0x21, 0x00


	//----- nvinfo : EIATTR_SPARSE_MMA_MASK
	.align		4
.L_65:
        /*0018*/ 	.byte	0x03, 0x50
        /*001a*/ 	.short	0x0000


	//----- nvinfo : EIATTR_MAXREG_COUNT
	.align		4
        /*001c*/ 	.byte	0x03, 0x1b
        /*001e*/ 	.short	0x00ff


	//----- nvinfo : EIATTR_MERCURY_ISA_VERSION
	.align		4
        /*0020*/ 	.byte	0x03, 0x5f
        /*0022*/ 	.short	0x0101


	//----- nvinfo : EIATTR_VRC_CTA_INIT_COUNT
	.align		4
        /*0024*/ 	.byte	0x02, 0x4a
	.zero		1
	.zero		1


	//----- nvinfo : EIATTR_EXIT_INSTR_OFFSETS
	.align		4
        /*0028*/ 	.byte	0x04, 0x1c
        /*002a*/ 	.short	(.L_67 - .L_66)


	//   ....[0]....
.L_66:
        /*002c*/ 	.word	0x00000060


	//   ....[1]....
        /*0030*/ 	.word	0x000000e0


	//----- nvinfo : EIATTR_CBANK_PARAM_SIZE
	.align		4
.L_67:
        /*0034*/ 	.byte	0x03, 0x19
        /*0036*/ 	.short	0x0008


	//----- nvinfo : EIATTR_PARAM_CBANK
	.align		4
        /*0038*/ 	.byte	0x04, 0x0a
        /*003a*/ 	.short	(.L_69 - .L_68)
	.align		4
.L_68:
        /*003c*/ 	.word	index@(.nv.constant0._Z15fill_strategiesP7Actions)
        /*0040*/ 	.short	0x0380
        /*0042*/ 	.short	0x0008


	//----- nvinfo : EIATTR_SW_WAR
	.align		4
.L_69:
        /*0044*/ 	.byte	0x04, 0x36
        /*0046*/ 	.short	(.L_71 - .L_70)
.L_70:
        /*0048*/ 	.word	0x00000008
.L_71:


//--------------------- .nv.callgraph             --------------------------
	.section	.nv.callgraph,"",@"SHT_CUDA_CALLGRAPH"
	.align	4
	.sectionentsize	8
	.align		4
        /*0000*/ 	.word	0x00000000
	.align		4
        /*0004*/ 	.word	0xffffffff
	.align		4
        /*0008*/ 	.word	0x00000000
	.align		4
        /*000c*/ 	.word	0xfffffffe
	.align		4
        /*0010*/ 	.word	0x00000000
	.align		4
        /*0014*/ 	.word	0xfffffffd
	.align		4
        /*0018*/ 	.word	0x00000000
	.align		4
        /*001c*/ 	.word	0xfffffffc


//--------------------- .text._Z13cfr_enterencePdP7ActionsS1_S_ --------------------------
	.section	.text._Z13cfr_enterencePdP7ActionsS1_S_,"ax",@progbits
	.align	128
        .global         _Z13cfr_enterencePdP7ActionsS1_S_
        .type           _Z13cfr_enterencePdP7ActionsS1_S_,@function
        .size           _Z13cfr_enterencePdP7ActionsS1_S_,(.L_x_38 - _Z13cfr_enterencePdP7ActionsS1_S_)
        .other          _Z13cfr_enterencePdP7ActionsS1_S_,@"STO_CUDA_ENTRY STV_DEFAULT"
_Z13cfr_enterencePdP7ActionsS1_S_:
.text._Z13cfr_enterencePdP7ActionsS1_S_:
[----:B------:R-:W0:Y:S01]  /*0000*/  LDC R1, c[0x0][0x37c] ;  /* 0x0000df00ff017b82 */ /* 0x000e220000000800 */
[----:B------:R-:W1:Y:S07]  /*0010*/  S2R R2, SR_TID.X ;  /* 0x0000000000027919 */ /* 0x000e6e0000002100 */
[----:B------:R-:W2:Y:S01]  /*0020*/  LDC.64 R22, c[0x0][0x380] ;  /* 0x0000e000ff167b82 */ /* 0x000ea20000000a00 */
[----:B------:R-:W3:Y:S07]  /*0030*/  LDCU.64 UR36, c[0x0][0x358] ;  /* 0x00006b00ff2477ac */ /* 0x000eee0008000a00 */
[----:B------:R-:W4:Y:S01]  /*0040*/  LDC.64 R18, c[0x0][0x390] ;  /* 0x0000e400ff127b82 */ /* 0x000f220000000a00 */
[C---:B-1----:R-:W-:Y:S01]  /*0050*/  ISETP.GT.U32.AND P0, PT, R2.reuse, 0xb, PT ;  /* 0x0000000b0200780c */ /* 0x042fe20003f04070 */
[----:B--2---:R-:W-:-:S04]  /*0060*/  IMAD.WIDE.U32 R22, R2, 0x8, R22 ;  /* 0x0000000802167825 */ /* 0x004fc800078e0016 */
[----:B----4-:R-:W-:-:S08]  /*0070*/  IMAD.WIDE.U32 R18, R2, 0x10, R18 ;  /* 0x0000001002127825 */ /* 0x010fd000078e0012 */
[----:B------:R-:W1:Y:S01]  /*0080*/  @!P0 LDC.64 R14, c[0x0][0x388] ;  /* 0x0000e200ff0e8b82 */ /* 0x000e620000000a00 */
[----:B---3--:R-:W2:Y:S04]  /*0090*/  @!P0 LDG.E.64 R12, desc[UR36][R22.64] ;  /* 0x00000024160c8981 */ /* 0x008ea8000c1e1b00 */
[----:B------:R-:W3:Y:S04]  /*00a0*/  @!P0 LDG.E.64 R8, desc[UR36][R18.64] ;  /* 0x0000002412088981 */ /* 0x000ee8000c1e1b00 */
[----:B------:R-:W3:Y:S01]  /*00b0*/  @!P0 LDG.E.64 R10, desc[UR36][R18.64+0x8] ;  /* 0x00000824120a8981 */ /* 0x000ee2000c1e1b00 */
[----:B-1----:R-:W-:-:S05]  /*00c0*/  @!P0 IMAD.WIDE.U32 R14, R2, 0x10, R14 ;  /* 0x00000010020e8825 */ /* 0x002fca00078e000e */
[----:B------:R-:W4:Y:S04]  /*00d0*/  @!P0 LDG.E.64 R4, desc[UR36][R14.64] ;  /* 0x000000240e048981 */ /* 0x000f28000c1e1b00 */
[----:B------:R1:W4:Y:S01]  /*00e0*/  @!P0 LDG.E.64 R6, desc[UR36][R14.64+0x8] ;  /* 0x000008240e068981 */ /* 0x000322000c1e1b00 */
[----:B------:R-:W5:Y:S01]  /*00f0*/  S2UR UR5, SR_CgaCtaId ;  /* 0x00000000000579c3 */ /* 0x000f620000008800 */
[----:B------:R-:W-:Y:S02]  /*0100*/  UMOV UR4, 0x400 ;  /* 0x0000040000047882 */ /* 0x000fe40000000000 */
[----:B------:R-:W-:-:S04]  /*0110*/  IMAD.U32 R0, RZ, RZ, UR4 ;  /* 0x00000004ff007e24 */ /* 0x000fc8000f8e00ff */
[C---:B------:R-:W-:Y:S02]  /*0120*/  VIADD R16, R0.reuse, 0x30 ;  /* 0x0000003000107836 */ /* 0x040fe40000000000 */
[C---:B------:R-:W-:Y:S02]  /*0130*/  @!P0 VIADD R24, R0.reuse, 0x90 ;  /* 0x0000009000188836 */ /* 0x040fe40000000000 */
[----:B------:R-:W-:Y:S02]  /*0140*/  VIADD R20, R0, 0x150 ;  /* 0x0000015000147836 */ /* 0x000fe40000000000 */
[----:B-----5:R-:W-:-:S05]  /*0150*/  IMAD.U32 R3, RZ, RZ, UR5 ;  /* 0x00000005ff037e24 */ /* 0x020fca000f8e00ff */
[C---:B------:R-:W-:Y:S02]  /*0160*/  LEA R17, R3.reuse, R16, 0x18 ;  /* 0x0000001003117211 */ /* 0x040fe400078ec0ff */
[C---:B------:R-:W-:Y:S02]  /*0170*/  @!P0 LEA R21, R3.reuse, R24, 0x18 ;  /* 0x0000001803158211 */ /* 0x040fe400078ec0ff */
[----:B-1----:R-:W-:Y:S01]  /*0180*/  LEA R15, R3, R20, 0x18 ;  /* 0x00000014030f7211 */ /* 0x002fe200078ec0ff */
[C---:B------:R-:W-:Y:S02]  /*0190*/  IMAD R17, R2.reuse, 0x8, R17 ;  /* 0x0000000802117824 */ /* 0x040fe400078e0211 */
[C---:B------:R-:W-:Y:S02]  /*01a0*/  @!P0 IMAD R21, R2.reuse, 0x10, R21 ;  /* 0x0000001002158824 */ /* 0x040fe400078e0215 */
[C---:B------:R-:W-:Y:S01]  /*01b0*/  IMAD R16, R2.reuse, 0x10, R15 ;  /* 0x0000001002107824 */ /* 0x040fe200078e020f */
[----:B--2---:R1:W-:Y:S04]  /*01c0*/  @!P0 STS.64 [R17], R12 ;  /* 0x0000000c11008388 */ /* 0x0043e80000000a00 */
[----:B----4-:R1:W-:Y:S04]  /*01d0*/  @!P0 STS.128 [R21], R4 ;  /* 0x0000000415008388 */ /* 0x0103e80000000c00 */
[----:B---3--:R1:W-:Y:S01]  /*01e0*/  @!P0 STS.128 [R16], R8 ;  /* 0x0000000810008388 */ /* 0x0083e20000000c00 */
[----:B------:R-:W-:Y:S01]  /*01f0*/  BAR.SYNC.DEFER_BLOCKING 0x0 ;  /* 0x0000000000007b1d */ /* 0x000fe20000010000 */
[----:B------:R-:W-:-:S13]  /*0200*/  ISETP.GT.U32.AND P0, PT, R2, 0x5, PT ;  /* 0x000000050200780c */ /* 0x000fda0003f04070 */
[----:B0-----:R-:W-:Y:S05]  /*0210*/  @P0 BRA `(.L_x_0) ;  /* 0x00000000003c0947 */ /* 0x001fea0003800000 */
[----:B-1----:R-:W-:Y:S01]  /*0220*/  IMAD.MOV.U32 R5, RZ, RZ, RZ ;  /* 0x000000ffff057224 */ /* 0x002fe200078e00ff */
[----:B------:R-:W-:Y:S01]  /*0230*/  MOV R20, 0x2a0 ;  /* 0x000002a000147802 */ /* 0x000fe20000000f00 */
[----:B------:R-:W-:Y:S02]  /*0240*/  IMAD.MOV.U32 R6, RZ, RZ, RZ ;  /* 0x000000ffff067224 */ /* 0x000fe400078e00ff */
[----:B------:R-:W-:Y:S02]  /*0250*/  IMAD.MOV.U32 R7, RZ, RZ, 0x3ff00000 ;  /* 0x3ff00000ff077424 */ /* 0x000fe400078e00ff */
[----:B------:R-:W-:Y:S02]  /*0260*/  IMAD.MOV.U32 R8, RZ, RZ, RZ ;  /* 0x000000ffff087224 */ /* 0x000fe400078e00ff */
[----:B------:R-:W-:Y:S02]  /*0270*/  IMAD.MOV.U32 R9, RZ, RZ, 0x3ff00000 ;  /* 0x3ff00000ff097424 */ /* 0x000fe400078e00ff */
[----:B------:R-:W-:-:S07]  /*0280*/  IMAD.MOV.U32 R21, RZ, RZ, 0x0 ;  /* 0x00000000ff157424 */ /* 0x000fce00078e00ff */
[----:B------:R-:W-:Y:S05]  /*0290*/  CALL.REL.NOINC `($_Z13cfr_enterencePdP7ActionsS1_S_$_Z13cfr_recursivePdP7ActionsS1_7Historyddd) ;  /* 0x00000000007c7944 */ /* 0x000fea0003c00000 */
[----:B------:R-:W0:Y:S01]  /*02a0*/  S2UR UR5, SR_CgaCtaId ;  /* 0x00000000000579c3 */ /* 0x000e220000008800 */
[----:B------:R-:W-:Y:S02]  /*02b0*/  UMOV UR4, 0x400 ;  /* 0x0000040000047882 */ /* 0x000fe40000000000 */
[----:B------:R-:W-:Y:S02]  /*02c0*/  IMAD.U32 R0, RZ, RZ, UR4 ;  /* 0x00000004ff007e24 */ /* 0x000fe4000f8e00ff */
[----:B0-----:R-:W-:-:S05]  /*02d0*/  IMAD.U32 R3, RZ, RZ, UR5 ;  /* 0x00000005ff037e24 */ /* 0x001fca000f8e00ff */
[----:B------:R-:W-:-:S05]  /*02e0*/  LEA R7, R3, R0, 0x18 ;  /* 0x0000000003077211 */ /* 0x000fca00078ec0ff */
[----:B------:R-:W-:-:S05]  /*02f0*/  IMAD R7, R2, 0x8, R7 ;  /* 0x0000000802077824 */ /* 0x000fca00078e0207 */
[----:B------:R0:W-:Y:S02]  /*0300*/  STS.64 [R7], R4 ;  /* 0x0000000407007388 */ /* 0x0001e40000000a00 */
.L_x_0:
[----:B------:R-:W-:Y:S05]  /*0310*/  WARPSYNC.ALL ;  /* 0x0000000000007948 */ /* 0x000fea0003800000 */
[----:B------:R-:W-:Y:S01]  /*0320*/  BAR.SYNC.DEFER_BLOCKING 0x0 ;  /* 0x0000000000007b1d */ /* 0x000fe20000010000 */
[----:B------:R-:W-:-:S13]  /*0330*/  ISETP.GT.U32.AND P0, PT, R2, 0xb, PT ;  /* 0x0000000b0200780c */ /* 0x000fda0003f04070 */
[----:B------:R-:W-:Y:S05]  /*0340*/  @P0 EXIT ;  /* 0x000000000000094d */ /* 0x000fea0003800000 */
[----:B01----:R-:W0:Y:S01]  /*0350*/  LDS.64 R4, [R17] ;  /* 0x0000000011047984 */ /* 0x003e220000000a00 */
[----:B------:R-:W-:-:S03]  /*0360*/  ISETP.NE.AND P0, PT, R2, RZ, PT ;  /* 0x000000ff0200720c */ /* 0x000fc60003f05270 */
[----:B------:R-:W1:Y:S04]  /*0370*/  LDS.128 R8, [R16] ;  /* 0x0000000010087984 */ /* 0x000e680000000c00 */
[----:B0-----:R0:W-:Y:S04]  /*0380*/  STG.E.64 desc[UR36][R22.64], R4 ;  /* 0x0000000416007986 */ /* 0x0011e8000c101b24 */
[----:B-1----:R0:W-:Y:S04]  /*0390*/  STG.E.64 desc[UR36][R18.64], R8 ;  /* 0x0000000812007986 */ /* 0x0021e8000c101b24 */
[----:B------:R0:W-:Y:S01]  /*03a0*/  STG.E.64 desc[UR36][R18.64+0x8], R10 ;  /* 0x0000080a12007986 */ /* 0x0001e2000c101b24 */
[----:B------:R-:W-:Y:S05]  /*03b0*/  @P0 EXIT ;  /* 0x000000000000094d */ /* 0x000fea0003800000 */
[----:B------:R-:W-:Y:S02]  /*03c0*/  LEA R0, R3, R0, 0x18 ;  /* 0x0000000003007211 */ /* 0x000fe400078ec0ff */
[----:B------:R-:W1:Y:S03]  /*03d0*/  LDC.64 R2, c[0x0][0x398] ;  /* 0x0000e600ff027b82 */ /* 0x000e660000000a00 */
[----:B0-----:R-:W0:Y:S04]  /*03e0*/  LDS.128 R8, [R0] ;  /* 0x0000000000087984 */ /* 0x001e280000000c00 */
[----:B------:R-:W2:Y:S04]  /*03f0*/  LDS.128 R12, [R0+0x10] ;  /* 0x00001000000c7984 */ /* 0x000ea80000000c00 */
[----:B------:R-:W3:Y:S01]  /*0400*/  LDS.128 R4, [R0+0x20] ;  /* 0x0000200000047984 */ /* 0x000ee20000000c00 */
[----:B0-----:R-:W-:-:S08]  /*0410*/  DADD R8, RZ, R8 ;  /* 0x00000000ff087229 */ /* 0x001fd00000000008 */
[----:B------:R-:W-:-:S08]  /*0420*/  DADD R8, R8, R10 ;  /* 0x0000000008087229 */ /* 0x000fd0000000000a */
[----:B--2---:R-:W-:-:S08]  /*0430*/  DADD R8, R8, R12 ;  /* 0x0000000008087229 */ /* 0x004fd0000000000c */
[----:B------:R-:W-:-:S08]  /*0440*/  DADD R8, R8, R14 ;  /* 0x0000000008087229 */ /* 0x000fd0000000000e */
[----:B---3--:R-:W-:-:S08]  /*0450*/  DADD R4, R8, R4 ;  /* 0x0000000008047229 */ /* 0x008fd00000000004 */
[----:B------:R-:W-:-:S07]  /*0460*/  DADD R4, R4, R6 ;  /* 0x0000000004047229 */ /* 0x000fce0000000006 */
[----:B-1----:R-:W-:Y:S01]  /*0470*/  STG.E.64 desc[UR36][R2.64], R4 ;  /* 0x0000000402007986 */ /* 0x002fe2000c101b24 */
[----:B------:R-:W-:Y:S05]  /*0480*/  EXIT ;  /* 0x000000000000794d */ /* 0x000fea0003800000 */
        .type           $_Z13cfr_enterencePdP7ActionsS1_S_$_Z13cfr_recursivePdP7ActionsS1_7Historyddd,@function
        .size           $_Z13cfr_enterencePdP7ActionsS1_S_$_Z13cfr_recursivePdP7ActionsS1_7Historyddd,(.L_x_38 - $_Z13cfr_enterencePdP7ActionsS1_S_$_Z13cfr_recursivePdP7ActionsS1_7Historyddd)
$_Z13cfr_enterencePdP7ActionsS1_S_$_Z13cfr_recursivePdP7ActionsS1_7Historyddd:
[----:B------:R-:W-:-:S05]  /*0490*/  VIADD R1, R1, 0xffffffb8 ;  /* 0xffffffb801017836 */ /* 0x000fca0000000000 */
[----:B------:R-:W-:Y:S04]  /*04a0*/  STL [R1+0x30], R25 ;  /* 0x0000301901007387 */ /* 0x000fe80000100800 */
        /* <DEDUP_REMOVED lines=8> */
[----:B------:R0:W-:Y:S04]  /*0530*/  STL [R1+0x2c], R24 ;  /* 0x00002c1801007387 */ /* 0x0001e80000100800 */
[----:B------:R1:W-:Y:S04]  /*0540*/  STL [R1+0x28], R23 ;  /* 0x0000281701007387 */ /* 0x0003e80000100800 */
[----:B------:R2:W-:Y:S01]  /*0550*/  STL [R1+0x40], R29 ;  /* 0x0000401d01007387 */ /* 0x0005e20000100800 */
[----:B0-----:R-:W0:Y:S05]  /*0560*/  BMOV.32.CLEAR R24, B7 ;  /* 0x0000000007187355 */ /* 0x001e2a0000100000 */
[----:B-1----:R-:W1:Y:S05]  /*0570*/  BMOV.32.CLEAR R23, B6 ;  /* 0x0000000006177355 */ /* 0x002e6a0000100000 */
[----:B------:R3:W-:Y:S01]  /*0580*/  STL [R1+0x3c], R28 ;  /* 0x00003c1c01007387 */ /* 0x0007e20000100800 */
[----:B--2---:R-:W-:-:S03]  /*0590*/  IMAD.MOV.U32 R29, RZ, RZ, R7 ;  /* 0x000000ffff1d7224 */ /* 0x004fc600078e0007 */
[----:B------:R2:W-:Y:S04]  /*05a0*/  STL [R1+0x38], R27 ;  /* 0x0000381b01007387 */ /* 0x0005e80000100800 */
[----:B------:R4:W-:Y:S01]  /*05b0*/  STL [R1+0x34], R26 ;  /* 0x0000341a01007387 */ /* 0x0009e20000100800 */
[----:B---3--:R-:W-:Y:S02]  /*05c0*/  IMAD.MOV.U32 R28, RZ, RZ, R6 ;  /* 0x000000ffff1c7224 */ /* 0x008fe400078e0006 */
[----:B--2---:R-:W-:Y:S02]  /*05d0*/  IMAD.MOV.U32 R27, RZ, RZ, R9 ;  /* 0x000000ffff1b7224 */ /* 0x004fe400078e0009 */
[----:B----4-:R-:W-:Y:S01]  /*05e0*/  IMAD.MOV.U32 R26, RZ, RZ, R8 ;  /* 0x000000ffff1a7224 */ /* 0x010fe200078e0008 */
[----:B------:R-:W2:Y:S01]  /*05f0*/  S2R R12, SR_TID.X ;  /* 0x00000000000c7919 */ /* 0x000ea20000002100 */
[----:B------:R-:W-:Y:S05]  /*0600*/  YIELD ;  /* 0x0000000000007946 */ /* 0x000fea0003800000 */
[C---:B------:R-:W-:Y:S01]  /*0610*/  PRMT R19, R4.reuse, 0x7710, RZ ;  /* 0x0000771004137816 */ /* 0x040fe200000000ff */
[----:B------:R-:W-:Y:S01]  /*0620*/  BSSY.RECONVERGENT B7, `(.L_x_1) ;  /* 0x000013b000077945 */ /* 0x000fe20003800200 */
[----:B------:R-:W-:-:S03]  /*0630*/  PRMT R4, R4, 0x7772, RZ ;  /* 0x0000777204047816 */ /* 0x000fc600000000ff */
[----:B------:R-:W-:Y:S01]  /*0640*/  BSSY.RELIABLE B6, `(.L_x_2) ;  /* 0x0000043000067945 */ /* 0x000fe20003800100 */
[C---:B------:R-:W-:Y:S01]  /*0650*/  PRMT R22, R19.reuse, 0x7770, RZ ;  /* 0x0000777013167816 */ /* 0x040fe200000000ff */
[----:B------:R-:W-:Y:S01]  /*0660*/  IMAD.MOV.U32 R17, RZ, RZ, R5 ;  /* 0x000000ffff117224 */ /* 0x000fe200078e0005 */
[----:B------:R-:W-:Y:S02]  /*0670*/  PRMT R19, R19, 0x7771, RZ ;  /* 0x0000777113137816 */ /* 0x000fe400000000ff */
[----:B------:R-:W-:Y:S02]  /*0680*/  PRMT R18, R4, 0x7610, R18 ;  /* 0x0000761004127816 */ /* 0x000fe40000000012 */
[----:B--2---:R-:W-:-:S04]  /*0690*/  SHF.R.U64 R7, R12, 0x1, RZ ;  /* 0x000000010c077819 */ /* 0x004fc800000012ff */
[----:B------:R-:W-:-:S04]  /*06a0*/  IADD3 R12, P0, P1, R12, 0x1, -R7 ;  /* 0x000000010c0c7810 */ /* 0x000fc8000791e807 */
[----:B------:R-:W-:-:S05]  /*06b0*/  IADD3.X R13, PT, PT, RZ, -0x1, RZ, P0, P1 ;  /* 0xffffffffff0d7810 */ /* 0x000fca00007e24ff */
[----:B------:R-:W-:-:S04]  /*06c0*/  IMAD.WIDE.U32 R2, R13, -0x55555555, RZ ;  /* 0xaaaaaaab0d027825 */ /* 0x000fc800078e00ff */
[----:B------:R-:W-:-:S04]  /*06d0*/  IMAD.WIDE.U32 R8, P0, R12, -0x55555556, R2 ;  /* 0xaaaaaaaa0c087825 */ /* 0x000fc80007800002 */
[----:B------:R-:W-:-:S04]  /*06e0*/  IMAD.WIDE.U32 R2, R12, -0x55555555, RZ ;  /* 0xaaaaaaab0c027825 */ /* 0x000fc800078e00ff */
[----:B------:R-:W-:Y:S01]  /*06f0*/  IMAD.X R11, RZ, RZ, RZ, P0 ;  /* 0x000000ffff0b7224 */ /* 0x000fe200000e06ff */
[----:B------:R-:W-:Y:S01]  /*0700*/  IADD3 RZ, P0, PT, R3, R8, RZ ;  /* 0x0000000803ff7210 */ /* 0x000fe20007f1e0ff */
[----:B------:R-:W-:-:S04]  /*0710*/  IMAD.MOV.U32 R10, RZ, RZ, R9 ;  /* 0x000000ffff0a7224 */ /* 0x000fc800078e0009 */
[----:B------:R-:W-:Y:S01]  /*0720*/  IMAD.WIDE.U32.X R2, R13, -0x55555556, R10, P0 ;  /* 0xaaaaaaaa0d027825 */ /* 0x000fe200000e040a */
[----:B------:R-:W-:-:S04]  /*0730*/  ISETP.NE.AND P0, PT, R5, 0x3, PT ;  /* 0x000000030500780c */ /* 0x000fc80003f05270 */
[--C-:B------:R-:W-:Y:S02]  /*0740*/  SHF.R.U64 R9, R2, 0x1, R3.reuse ;  /* 0x0000000102097819 */ /* 0x100fe40000001203 */
[----:B------:R-:W-:-:S03]  /*0750*/  SHF.R.U32.HI R0, RZ, 0x1, R3 ;  /* 0x00000001ff007819 */ /* 0x000fc60000011603 */
[----:B------:R-:W-:-:S04]  /*0760*/  IMAD.WIDE.U32 R2, R9, -0x3, R12 ;  /* 0xfffffffd09027825 */ /* 0x000fc800078e000c */
[----:B------:R-:W-:-:S05]  /*0770*/  IMAD R0, R0, -0x3, RZ ;  /* 0xfffffffd00007824 */ /* 0x000fca00078e02ff */
[----:B------:R-:W-:Y:S01]  /*0780*/  IADD3 R6, PT, PT, R3, -R9, R0 ;  /* 0x8000000903067210 */ /* 0x000fe20007ffe000 */
[----:B01----:R-:W-:Y:S06]  /*0790*/  @!P0 BRA `(.L_x_3) ;  /* 0x0000000000788947 */ /* 0x003fec0003800000 */
[----:B------:R-:W-:-:S13]  /*07a0*/  ISETP.NE.AND P0, PT, R17, 0x2, PT ;  /* 0x000000021100780c */ /* 0x000fda0003f05270 */
[----:B------:R-:W-:Y:S05]  /*07b0*/  @!P0 BRA `(.L_x_4) ;  /* 0x0000000000448947 */ /* 0x000fea0003800000 */
[----:B------:R-:W-:-:S13]  /*07c0*/  ISETP.NE.AND P0, PT, R17, RZ, PT ;  /* 0x000000ff1100720c */ /* 0x000fda0003f05270 */
[----:B------:R-:W-:Y:S05]  /*07d0*/  @!P0 BRA `(.L_x_5) ;  /* 0x0000000000348947 */ /* 0x000fea0003800000 */
[C---:B------:R-:W-:Y:S02]  /*07e0*/  ISETP.NE.AND P1, PT, R17.reuse, 0x1, PT ;  /* 0x000000011100780c */ /* 0x040fe40003f25270 */
[----:B------:R-:W-:-:S04]  /*07f0*/  LOP3.LUT R0, R17, 0x1, RZ, 0xc0, !PT ;  /* 0x0000000111007812 */ /* 0x000fc800078ec0ff */
[----:B------:R-:W-:-:S04]  /*0800*/  ISETP.NE.U32.AND P0, PT, R0, 0x1, PT ;  /* 0x000000010000780c */ /* 0x000fc80003f05070 */
[----:B------:R-:W-:-:S03]  /*0810*/  SEL R7, R2, R7, !P0 ;  /* 0x0000000702077207 */ /* 0x000fc60004000000 */
[----:B------:R-:W-:Y:S05]  /*0820*/  @!P1 BREAK.RELIABLE B6 ;  /* 0x0000000000069942 */ /* 0x000fea0003800100 */
[----:B------:R-:W-:Y:S05]  /*0830*/  @P1 BRA `(.L_x_6) ;  /* 0x00000000007c1947 */ /* 0x000fea0003800000 */
[----:B------:R-:W-:Y:S01]  /*0840*/  LOP3.LUT R0, R22, 0xff, RZ, 0xc0, !PT ;  /* 0x000000ff16007812 */ /* 0x000fe200078ec0ff */
[----:B------:R-:W-:-:S03]  /*0850*/  IMAD.SHL.U32 R3, R2, 0x4, RZ ;  /* 0x0000000402037824 */ /* 0x000fc600078e00ff */
[----:B------:R-:W-:-:S04]  /*0860*/  ISETP.NE.AND P0, PT, R0, 0x62, PT ;  /* 0x000000620000780c */ /* 0x000fc80003f05270 */
[----:B------:R-:W-:-:S04]  /*0870*/  SEL R2, RZ, 0x1, P0 ;  /* 0x00000001ff027807 */ /* 0x000fc80000000000 */
[----:B------:R-:W-:-:S05]  /*0880*/  LOP3.LUT R2, R3, R2, RZ, 0xfc, !PT ;  /* 0x0000000203027212 */ /* 0x000fca00078efcff */
[----:B------:R-:W-:Y:S01]  /*0890*/  VIADD R2, R2, 0x1 ;  /* 0x0000000102027836 */ /* 0x000fe20000000000 */
[----:B------:R-:W-:Y:S06]  /*08a0*/  BRA `(.L_x_7) ;  /* 0x0000000800247947 */ /* 0x000fec0003800000 */
.L_x_5:
[----:B------:R-:W-:Y:S01]  /*08b0*/  IMAD.SHL.U32 R2, R7, 0x4, RZ ;  /* 0x0000000407027824 */ /* 0x000fe200078e00ff */
[----:B------:R-:W-:Y:S06]  /*08c0*/  BRA `(.L_x_8) ;  /* 0x0000000000687947 */ /* 0x000fec0003800000 */
.L_x_4:
[C---:B------:R-:W-:Y:S02]  /*08d0*/  LOP3.LUT R0, R19.reuse, 0xfe, RZ, 0xc0, !PT ;  /* 0x000000fe13007812 */ /* 0x040fe400078ec0ff */
[----:B------:R-:W-:Y:S02]  /*08e0*/  LOP3.LUT R8, R19, 0xff, RZ, 0xc0, !PT ;  /* 0x000000ff13087812 */ /* 0x000fe400078ec0ff */
[----:B------:R-:W-:Y:S02]  /*08f0*/  LOP3.LUT R9, R22, 0xff, RZ, 0xc0, !PT ;  /* 0x000000ff16097812 */ /* 0x000fe400078ec0ff */
[----:B------:R-:W-:Y:S02]  /*0900*/  ISETP.NE.AND P0, PT, R0, 0x62, PT ;  /* 0x000000620000780c */ /* 0x000fe40003f05270 */
[----:B------:R-:W-:Y:S02]  /*0910*/  ISETP.NE.AND P1, PT, R8, 0x63, PT ;  /* 0x000000630800780c */ /* 0x000fe40003f25270 */
[----:B------:R-:W-:-:S02]  /*0920*/  ISETP.EQ.AND P0, PT, R9, 0x62, !P0 ;  /* 0x000000620900780c */ /* 0x000fc40004702270 */
[----:B------:R-:W-:-:S04]  /*0930*/  ISETP.EQ.AND P1, PT, R9, 0x63, !P1 ;  /* 0x000000630900780c */ /* 0x000fc80004f22270 */
[----:B------:R-:W-:-:S13]  /*0940*/  PLOP3.LUT P0, PT, P1, P0, PT, 0xf8, 0x8f ;  /* 0x00000000008f781c */ /* 0x000fda0000f01f70 */
[----:B------:R-:W-:Y:S05]  /*0950*/  @P0 BREAK.RELIABLE B6 ;  /* 0x0000000000060942 */ /* 0x000fea0003800100 */
[----:B------:R-:W-:Y:S05]  /*0960*/  @P0 BRA `(.L_x_9) ;  /* 0x0000000c00980947 */ /* 0x000fea0003800000 */
[----:B------:R-:W-:Y:S05]  /*0970*/  BRA `(.L_x_10) ;  /* 0x0000000000207947 */ /* 0x000fea0003800000 */
.L_x_3:
[----:B------:R-:W-:Y:S02]  /*0980*/  LOP3.LUT R8, R19, 0xff, RZ, 0xc0, !PT ;  /* 0x000000ff13087812 */ /* 0x000fe400078ec0ff */
[----:B------:R-:W-:Y:S02]  /*0990*/  LOP3.LUT R0, R18, 0xfe, RZ, 0xc0, !PT ;  /* 0x000000fe12007812 */ /* 0x000fe400078ec0ff */
[----:B------:R-:W-:Y:S02]  /*09a0*/  LOP3.LUT R9, R22, 0xff, RZ, 0xc0, !PT ;  /* 0x000000ff16097812 */ /* 0x000fe400078ec0ff */
[----:B------:R-:W-:Y:S02]  /*09b0*/  ISETP.NE.AND P0, PT, R8, 0x62, PT ;  /* 0x000000620800780c */ /* 0x000fe40003f05270 */
[----:B------:R-:W-:Y:S02]  /*09c0*/  ISETP.EQ.AND P1, PT, R0, 0x62, PT ;  /* 0x000000620000780c */ /* 0x000fe40003f22270 */
[----:B------:R-:W-:-:S13]  /*09d0*/  ISETP.EQ.AND P0, PT, R9, 0x63, !P0 ;  /* 0x000000630900780c */ /* 0x000fda0004702270 */
[----:B------:R-:W-:Y:S05]  /*09e0*/  @P0 BREAK.RELIABLE P1, B6 ;  /* 0x0000000000060942 */ /* 0x000fea0000800100 */
[----:B------:R-:W-:Y:S05]  /*09f0*/  @P0 BRA P1, `(.L_x_9) ;  /* 0x0000000c00740947 */ /* 0x000fea0000800000 */
.L_x_10:
[----:B------:R-:W-:-:S04]  /*0a00*/  LOP3.LUT R0, R17, 0x1, RZ, 0xc0, !PT ;  /* 0x0000000111007812 */ /* 0x000fc800078ec0ff */
[----:B------:R-:W-:-:S04]  /*0a10*/  ISETP.NE.U32.AND P0, PT, R0, 0x1, PT ;  /* 0x000000010000780c */ /* 0x000fc80003f05070 */
[----:B------:R-:W-:-:S09]  /*0a20*/  SEL R7, R2, R7, !P0 ;  /* 0x0000000702077207 */ /* 0x000fd20004000000 */
.L_x_6:
[----:B------:R-:W-:Y:S01]  /*0a30*/  IMAD.SHL.U32 R2, R7, 0x4, RZ ;  /* 0x0000000407027824 */ /* 0x000fe200078e00ff */
[----:B------:R-:W-:Y:S05]  /*0a40*/  @!P0 BREAK.RELIABLE B6 ;  /* 0x0000000000068942 */ /* 0x000fea0003800100 */
[----:B------:R-:W-:Y:S01]  /*0a50*/  LOP3.LUT R2, R2, 0x3, RZ, 0xfc, !PT ;  /* 0x0000000302027812 */ /* 0x000fe200078efcff */
[----:B------:R-:W-:Y:S06]  /*0a60*/  @!P0 BRA `(.L_x_7) ;  /* 0x0000000400b48947 */ /* 0x000fec0003800000 */
.L_x_8:
[----:B------:R-:W-:Y:S05]  /*0a70*/  BSYNC.RELIABLE B6 ;  /* 0x0000000000067941 */ /* 0x000fea0003800100 */
.L_x_2:
[----:B------:R-:W0:Y:S01]  /*0a80*/  S2R R5, SR_CgaCtaId ;  /* 0x0000000000057919 */ /* 0x000e220000008800 */
[----:B------:R-:W-:Y:S01]  /*0a90*/  MOV R0, 0x400 ;  /* 0x0000040000007802 */ /* 0x000fe20000000f00 */
[----:B------:R-:W-:Y:S04]  /*0aa0*/  BSSY.RECONVERGENT B0, `(.L_x_11) ;  /* 0x0000008000007945 */ /* 0x000fe80003800200 */
[----:B------:R-:W-:-:S05]  /*0ab0*/  VIADD R3, R0, 0x30 ;  /* 0x0000003000037836 */ /* 0x000fca0000000000 */
[----:B0-----:R-:W-:-:S05]  /*0ac0*/  LEA R3, R5, R3, 0x18 ;  /* 0x0000000305037211 */ /* 0x001fca00078ec0ff */
[----:B------:R-:W-:-:S07]  /*0ad0*/  IMAD R3, R2, 0x8, R3 ;  /* 0x0000000802037824 */ /* 0x000fce00078e0203 */
.L_x_12:
[----:B------:R-:W0:Y:S02]  /*0ae0*/  LDS.64 R12, [R3] ;  /* 0x00000000030c7984 */ /* 0x000e240000000a00 */
[----:B0-----:R-:W-:-:S07]  /*0af0*/  DADD R14, R28, R12 ;  /* 0x000000001c0e7229 */ /* 0x001fce000000000c */
[----:B------:R-:W0:Y:S02]  /*0b00*/  ATOMS.CAST.SPIN.64 P0, [R3], R12, R14 ;  /* 0x0000000c0300758d */ /* 0x000e24000180040e */
[----:B0-----:R-:W-:Y:S05]  /*0b10*/  @!P0 BRA `(.L_x_12) ;  /* 0xfffffffc00f08947 */ /* 0x001fea000383ffff */
[----:B------:R-:W-:Y:S05]  /*0b20*/  BSYNC.RECONVERGENT B0 ;  /* 0x0000000000007941 */ /* 0x000fea0003800200 */
.L_x_11:
[----:B------:R-:W-:Y:S01]  /*0b30*/  ISETP.GT.AND P0, PT, R17, 0x2, PT ;  /* 0x000000021100780c */ /* 0x000fe20003f04270 */
[----:B------:R-:W-:Y:S01]  /*0b40*/  IMAD.MOV.U32 R7, RZ, RZ, 0x63 ;  /* 0x00000063ff077424 */ /* 0x000fe200078e00ff */
[----:B------:R-:W-:Y:S01]  /*0b50*/  PRMT R10, R19, 0x7604, R22 ;  /* 0x00007604130a7816 */ /* 0x000fe20000000016 */
[----:B------:R-:W-:Y:S01]  /*0b60*/  STL.U8 [R1+0x2], R18 ;  /* 0x0000021201007387 */ /* 0x000fe20000100000 */
[----:B------:R-:W-:Y:S01]  /*0b70*/  VIADD R0, R0, 0x90 ;  /* 0x0000009000007836 */ /* 0x000fe20000000000 */
[----:B------:R-:W-:Y:S02]  /*0b80*/  P2R R25, PR, RZ, 0x1 ;  /* 0x00000001ff197803 */ /* 0x000fe40000000000 */
[----:B------:R-:W-:Y:S06]  /*0b90*/  STL.U16 [R1], R10 ;  /* 0x0000000a01007387 */ /* 0x000fec0000100400 */
[----:B------:R-:W-:-:S02]  /*0ba0*/  @!P0 VIADD R4, R17, 0x1 ;  /* 0x0000000111048836 */ /* 0x000fc40000000000 */
[----:B------:R-:W-:-:S03]  /*0bb0*/  @!P0 IMAD.IADD R12, R1, 0x1, R17 ;  /* 0x00000001010c8824 */ /* 0x000fc600078e0211 */
[----:B------:R0:W-:Y:S04]  /*0bc0*/  @!P0 STL [R1+0x4], R4 ;  /* 0x0000040401008387 */ /* 0x0001e80000100800 */
[----:B------:R-:W-:Y:S04]  /*0bd0*/  @!P0 STL.U8 [R12], R7 ;  /* 0x000000070c008387 */ /* 0x000fe80000100000 */
[----:B------:R-:W2:Y:S01]  /*0be0*/  @!P0 LDL.64 R8, [R1] ;  /* 0x0000000001088983 */ /* 0x000ea20000100a00 */
[----:B------:R-:W-:Y:S01]  /*0bf0*/  LEA R3, R5, R0, 0x18 ;  /* 0x0000000005037211 */ /* 0x000fe200078ec0ff */
[----:B------:R-:W-:Y:S01]  /*0c00*/  IMAD.MOV.U32 R5, RZ, RZ, R17 ;  /* 0x000000ffff057224 */ /* 0x000fe200078e0011 */
[----:B------:R-:W-:Y:S01]  /*0c10*/  PRMT R0, R19, 0x7610, R0 ;  /* 0x0000761013007816 */ /* 0x000fe20000000000 */
[----:B------:R-:W-:Y:S01]  /*0c20*/  IMAD.MOV.U32 R21, RZ, RZ, 0x0 ;  /* 0x00000000ff157424 */ /* 0x000fe200078e00ff */
[----:B0-----:R-:W-:Y:S01]  /*0c30*/  PRMT R4, R18, 0x7610, R4 ;  /* 0x0000761012047816 */ /* 0x001fe20000000004 */
[--C-:B------:R-:W-:Y:S01]  /*0c40*/  IMAD R11, R2, 0x10, R3.reuse ;  /* 0x00000010020b7824 */ /* 0x100fe200078e0203 */
[----:B------:R-:W-:-:S02]  /*0c50*/  PRMT R3, R22, 0x7610, R3 ;  /* 0x0000761016037816 */ /* 0x000fc40000000003 */
[----:B------:R-:W-:Y:S02]  /*0c60*/  PRMT R16, R22, 0x5410, R19 ;  /* 0x0000541016107816 */ /* 0x000fe40000000013 */
[----:B------:R-:W0:Y:S01]  /*0c70*/  LDS.64 R6, [R11] ;  /* 0x000000000b067984 */ /* 0x000e220000000a00 */
[----:B------:R-:W-:Y:S01]  /*0c80*/  MOV R20, 0xd30 ;  /* 0x00000d3000147802 */ /* 0x000fe20000000f00 */
[----:B0-----:R-:W-:Y:S01]  /*0c90*/  DMUL R6, R28, R6 ;  /* 0x000000061c067228 */ /* 0x001fe20000000000 */
[C---:B--2---:R-:W-:Y:S01]  /*0ca0*/  @!P0 PRMT R3, R8.reuse, 0x7770, RZ ;  /* 0x0000777008038816 */ /* 0x044fe200000000ff */
[----:B------:R-:W-:Y:S01]  /*0cb0*/  @!P0 IMAD.MOV.U32 R5, RZ, RZ, R9 ;  /* 0x000000ffff058224 */ /* 0x000fe200078e0009 */
[C---:B------:R-:W-:Y:S01]  /*0cc0*/  @!P0 PRMT R0, R8.reuse, 0x7771, RZ ;  /* 0x0000777108008816 */ /* 0x040fe200000000ff */
[----:B------:R-:W-:Y:S01]  /*0cd0*/  IMAD.MOV.U32 R9, RZ, RZ, R27 ;  /* 0x000000ffff097224 */ /* 0x000fe200078e001b */
[----:B------:R-:W-:Y:S01]  /*0ce0*/  @!P0 PRMT R4, R8, 0x7772, RZ ;  /* 0x0000777208048816 */ /* 0x000fe200000000ff */
[----:B------:R-:W-:Y:S01]  /*0cf0*/  IMAD.MOV.U32 R8, RZ, RZ, R26 ;  /* 0x000000ffff087224 */ /* 0x000fe200078e001a */
[----:B------:R-:W-:-:S04]  /*0d00*/  PRMT R3, R0, 0x7604, R3 ;  /* 0x0000760400037816 */ /* 0x000fc80000000003 */
[----:B------:R-:W-:-:S07]  /*0d10*/  PRMT R4, R4, 0x7054, R3 ;  /* 0x0000705404047816 */ /* 0x000fce0000000003 */
[----:B------:R-:W-:Y:S05]  /*0d20*/  CALL.REL.NOINC `($_Z13cfr_enterencePdP7ActionsS1_S_$_Z13cfr_recursivePdP7ActionsS1_7Historyddd) ;  /* 0xfffffff400d87944 */ /* 0x000fea0003c3ffff */
[----:B------:R-:W-:Y:S01]  /*0d30*/  ISETP.NE.AND P6, PT, R25, RZ, PT ;  /* 0x000000ff1900720c */ /* 0x000fe20003fc5270 */
[----:B------:R-:W-:Y:S01]  /*0d40*/  IMAD.MOV.U32 R6, RZ, RZ, 0x62 ;  /* 0x00000062ff067424 */ /* 0x000fe200078e00ff */
[----:B------:R-:W-:Y:S01]  /*0d50*/  PRMT R3, R16, 0x7632, R3 ;  /* 0x0000763210037816 */ /* 0x000fe20000000003 */
[----:B------:R-:W-:Y:S03]  /*0d60*/  STL.U8 [R1+0x2], R18 ;  /* 0x0000021201007387 */ /* 0x000fe60000100000 */
[----:B------:R-:W-:-:S05]  /*0d70*/  PRMT R0, R3, 0x7604, R16 ;  /* 0x0000760403007816 */ /* 0x000fca0000000010 */
[----:B------:R-:W-:Y:S02]  /*0d80*/  STL.U16 [R1], R0 ;  /* 0x0000000001007387 */ /* 0x000fe40000100400 */
[----:B------:R-:W-:Y:S01]  /*0d90*/  @!P6 VIADD R8, R17, 0x1 ;  /* 0x000000011108e836 */ /* 0x000fe20000000000 */
[----:B------:R-:W-:Y:S01]  /*0da0*/  @!P6 PRMT R3, R6, 0x7610, R3 ;  /* 0x000076100603e816 */ /* 0x000fe20000000003 */
[----:B------:R-:W-:-:S03]  /*0db0*/  @!P6 IMAD.IADD R10, R1, 0x1, R17 ;  /* 0x00000001010ae824 */ /* 0x000fc600078e0211 */
[----:B------:R0:W-:Y:S04]  /*0dc0*/  @!P6 STL [R1+0x4], R8 ;  /* 0x000004080100e387 */ /* 0x0001e80000100800 */
[----:B------:R-:W-:Y:S04]  /*0dd0*/  @!P6 STL.U8 [R10], R3 ;  /* 0x000000030a00e387 */ /* 0x000fe80000100000 */
[----:B------:R-:W2:Y:S01]  /*0de0*/  @!P6 LDL.64 R16, [R1] ;  /* 0x000000000110e983 */ /* 0x000ea20000100a00 */
[----:B------:R-:W1:Y:S01]  /*0df0*/  S2UR UR5, SR_CgaCtaId ;  /* 0x00000000000579c3 */ /* 0x000e620000008800 */
[----:B------:R-:W-:Y:S01]  /*0e00*/  UMOV UR4, 0x400 ;  /* 0x0000040000047882 */ /* 0x000fe20000000000 */
[----:B0-----:R-:W-:Y:S01]  /*0e10*/  IMAD.MOV.U32 R8, RZ, RZ, R26 ;  /* 0x000000ffff087224 */ /* 0x001fe200078e001a */
[----:B------:R-:W-:Y:S01]  /*0e20*/  UIADD3 UR4, UPT, UPT, UR4, 0x90, URZ ;  /* 0x0000009004047890 */ /* 0x000fe2000fffe0ff */
[----:B------:R-:W-:Y:S01]  /*0e30*/  IMAD.MOV.U32 R9, RZ, RZ, R27 ;  /* 0x000000ffff097224 */ /* 0x000fe200078e001b */
[----:B------:R-:W-:Y:S01]  /*0e40*/  MOV R20, 0xf60 ;  /* 0x00000f6000147802 */ /* 0x000fe20000000f00 */
[----:B------:R-:W-:Y:S01]  /*0e50*/  IMAD.MOV.U32 R21, RZ, RZ, 0x0 ;  /* 0x00000000ff157424 */ /* 0x000fe200078e00ff */
[----:B-1----:R-:W-:-:S06]  /*0e60*/  ULEA UR4, UR5, UR4, 0x18 ;  /* 0x0000000405047291 */ /* 0x002fcc000f8ec0ff */
[----:B------:R-:W-:-:S05]  /*0e70*/  LEA R25, R2, UR4, 0x4 ;  /* 0x0000000402197c11 */ /* 0x000fca000f8e20ff */
[----:B------:R-:W0:Y:S02]  /*0e80*/  LDS.64 R6, [R25+0x8] ;  /* 0x0000080019067984 */ /* 0x000e240000000a00 */
[----:B0-----:R-:W-:Y:S01]  /*0e90*/  DMUL R6, R28, R6 ;  /* 0x000000061c067228 */ /* 0x001fe20000000000 */
[----:B------:R-:W-:Y:S02]  /*0ea0*/  IMAD.MOV.U32 R28, RZ, RZ, R4 ;  /* 0x000000ffff1c7224 */ /* 0x000fe400078e0004 */
[----:B------:R-:W-:Y:S01]  /*0eb0*/  IMAD.MOV.U32 R29, RZ, RZ, R5 ;  /* 0x000000ffff1d7224 */ /* 0x000fe200078e0005 */
[C---:B--2---:R-:W-:Y:S01]  /*0ec0*/  @!P6 PRMT R0, R16.reuse, 0x7770, RZ ;  /* 0x000077701000e816 */ /* 0x044fe200000000ff */
[----:B------:R-:W-:Y:S01]  /*0ed0*/  IMAD.MOV.U32 R5, RZ, RZ, R17 ;  /* 0x000000ffff057224 */ /* 0x000fe200078e0011 */
[----:B------:R-:W-:Y:S02]  /*0ee0*/  @!P6 PRMT R3, R16, 0x7771, RZ ;  /* 0x000077711003e816 */ /* 0x000fe400000000ff */
[----:B------:R-:W-:-:S02]  /*0ef0*/  @!P6 PRMT R22, R0, 0x7610, R22 ;  /* 0x000076100016e816 */ /* 0x000fc40000000016 */
[----:B------:R-:W-:Y:S02]  /*0f00*/  @!P6 PRMT R16, R16, 0x7772, RZ ;  /* 0x000077721010e816 */ /* 0x000fe400000000ff */
[----:B------:R-:W-:Y:S02]  /*0f10*/  @!P6 PRMT R19, R3, 0x7610, R19 ;  /* 0x000076100313e816 */ /* 0x000fe40000000013 */
[----:B------:R-:W-:Y:S02]  /*0f20*/  @!P6 PRMT R18, R16, 0x7610, R18 ;  /* 0x000076101012e816 */ /* 0x000fe40000000012 */
[----:B------:R-:W-:-:S04]  /*0f30*/  PRMT R19, R19, 0x7604, R22 ;  /* 0x0000760413137816 */ /* 0x000fc80000000016 */
[----:B------:R-:W-:-:S07]  /*0f40*/  PRMT R4, R18, 0x7054, R19 ;  /* 0x0000705412047816 */ /* 0x000fce0000000013 */
[----:B------:R-:W-:Y:S05]  /*0f50*/  CALL.REL.NOINC `($_Z13cfr_enterencePdP7ActionsS1_S_$_Z13cfr_recursivePdP7ActionsS1_7Historyddd) ;  /* 0xfffffff4004c7944 */ /* 0x000fea0003c3ffff */
[----:B------:R-:W0:Y:S01]  /*0f60*/  LDS.128 R8, [R25] ;  /* 0x0000000019087984 */ /* 0x000e220000000c00 */
[----:B------:R-:W1:Y:S01]  /*0f70*/  S2UR UR5, SR_CgaCtaId ;  /* 0x00000000000579c3 */ /* 0x000e620000008800 */
[----:B------:R-:W-:Y:S01]  /*0f80*/  UMOV UR6, 0x55555555 ;  /* 0x5555555500067882 */ /* 0x000fe20000000000 */
[----:B------:R-:W-:Y:S01]  /*0f90*/  UMOV UR7, 0x3fe55555 ;  /* 0x3fe5555500077882 */ /* 0x000fe20000000000 */
[----:B------:R-:W-:Y:S01]  /*0fa0*/  UMOV UR4, 0x400 ;  /* 0x0000040000047882 */ /* 0x000fe20000000000 */
[----:B------:R-:W-:Y:S01]  /*0fb0*/  DMUL R26, R26, UR6 ;  /* 0x000000061a1a7c28 */ /* 0x000fe20008000000 */
[----:B------:R-:W-:Y:S01]  /*0fc0*/  UIADD3 UR4, UPT, UPT, UR4, 0x150, URZ ;  /* 0x0000015004047890 */ /* 0x000fe2000fffe0ff */
[----:B------:R-:W-:Y:S03]  /*0fd0*/  BSSY.RECONVERGENT B0, `(.L_x_13) ;  /* 0x000000b000007945 */ /* 0x000fe60003800200 */
[----:B-1----:R-:W-:-:S06]  /*0fe0*/  ULEA UR4, UR5, UR4, 0x18 ;  /* 0x0000000405047291 */ /* 0x002fcc000f8ec0ff */
[----:B------:R-:W-:Y:S01]  /*0ff0*/  LEA R3, R2, UR4, 0x4 ;  /* 0x0000000402037c11 */ /* 0x000fe2000f8e20ff */
[----:B0-----:R-:W-:-:S08]  /*1000*/  DMUL R10, R4, R10 ;  /* 0x0000000a040a7228 */ /* 0x001fd00000000000 */
[----:B------:R-:W-:-:S08]  /*1010*/  DFMA R12, -R28, R8, -R10 ;  /* 0x000000081c0c722b */ /* 0x000fd0000000090a */
[----:B------:R-:W-:-:S08]  /*1020*/  DADD R28, -R28, -R12 ;  /* 0x000000001c1c7229 */ /* 0x000fd0000000090c */
[----:B------:R-:W-:-:S11]  /*1030*/  DMUL R28, R26, R28 ;  /* 0x0000001c1a1c7228 */ /* 0x000fd60000000000 */
.L_x_14:
[----:B------:R-:W0:Y:S02]  /*1040*/  LDS.64 R8, [R3] ;  /* 0x0000000003087984 */ /* 0x000e240000000a00 */
[----:B0-----:R-:W-:-:S07]  /*1050*/  DADD R10, R28, R8 ;  /* 0x000000001c0a7229 */ /* 0x001fce0000000008 */
[----:B------:R-:W0:Y:S02]  /*1060*/  ATOMS.CAST.SPIN.64 P0, [R3], R8, R10 ;  /* 0x000000080300758d */ /* 0x000e24000180040a */
[----:B0-----:R-:W-:Y:S05]  /*1070*/  @!P0 BRA `(.L_x_14) ;  /* 0xfffffffc00f08947 */ /* 0x001fea000383ffff */
[----:B------:R-:W-:Y:S05]  /*1080*/  BSYNC.RECONVERGENT B0 ;  /* 0x0000000000007941 */ /* 0x000fea0003800200 */
.L_x_13:
[----:B------:R-:W-:Y:S01]  /*1090*/  DADD R4, -R4, -R12 ;  /* 0x0000000004047229 */ /* 0x000fe2000000090c */
[----:B------:R-:W-:Y:S07]  /*10a0*/  BSSY.RECONVERGENT B0, `(.L_x_15) ;  /* 0x0000006000007945 */ /* 0x000fee0003800200 */
[----:B------:R-:W-:-:S11]  /*10b0*/  DMUL R26, R26, R4 ;  /* 0x000000041a1a7228 */ /* 0x000fd60000000000 */
.L_x_16:
[----:B------:R-:W0:Y:S02]  /*10c0*/  LDS.64 R4, [R3+0x8] ;  /* 0x0000080003047984 */ /* 0x000e240000000a00 */
[----:B0-----:R-:W-:-:S07]  /*10d0*/  DADD R6, R26, R4 ;  /* 0x000000001a067229 */ /* 0x001fce0000000004 */
[----:B------:R-:W0:Y:S02]  /*10e0*/  ATOMS.CAST.SPIN.64 P0, [R3+0x8], R4, R6 ;  /* 0x000008040300758d */ /* 0x000e240001800406 */
[----:B0-----:R-:W-:Y:S05]  /*10f0*/  @!P0 BRA `(.L_x_16) ;  /* 0xfffffffc00f08947 */ /* 0x001fea000383ffff */
[----:B------:R-:W-:Y:S05]  /*1100*/  BSYNC.RECONVERGENT B0 ;  /* 0x0000000000007941 */ /* 0x000fea0003800200 */
.L_x_15:
[----:B------:R-:W-:Y:S02]  /*1110*/  IMAD.MOV.U32 R4, RZ, RZ, R12 ;  /* 0x000000ffff047224 */ /* 0x000fe400078e000c */
[----:B------:R-:W-:Y:S01]  /*1120*/  IMAD.MOV.U32 R5, RZ, RZ, R13 ;  /* 0x000000ffff057224 */ /* 0x000fe200078e000d */
[----:B------:R-:W-:Y:S06]  /*1130*/  BRA `(.L_x_17) ;  /* 0x0000000800247947 */ /* 0x000fec0003800000 */
.L_x_7:
[----:B------:R-:W0:Y:S01]  /*1140*/  S2R R25, SR_CgaCtaId ;  /* 0x0000000000197919 */ /* 0x000e220000008800 */
[----:B------:R-:W-:Y:S01]  /*1150*/  MOV R0, 0x400 ;  /* 0x0000040000007802 */ /* 0x000fe20000000f00 */
[----:B------:R-:W-:Y:S04]  /*1160*/  BSSY.RECONVERGENT B0, `(.L_x_18) ;  /* 0x0000008000007945 */ /* 0x000fe80003800200 */
[----:B------:R-:W-:-:S05]  /*1170*/  VIADD R3, R0, 0x30 ;  /* 0x0000003000037836 */ /* 0x000fca0000000000 */
[----:B0-----:R-:W-:-:S05]  /*1180*/  LEA R3, R25, R3, 0x18 ;  /* 0x0000000319037211 */ /* 0x001fca00078ec0ff */
[----:B------:R-:W-:-:S07]  /*1190*/  IMAD R3, R2, 0x8, R3 ;  /* 0x0000000802037824 */ /* 0x000fce00078e0203 */
.L_x_19:
[----:B------:R-:W0:Y:S02]  /*11a0*/  LDS.64 R12, [R3] ;  /* 0x00000000030c7984 */ /* 0x000e240000000a00 */
[----:B0-----:R-:W-:-:S07]  /*11b0*/  DADD R14, R26, R12 ;  /* 0x000000001a0e7229 */ /* 0x001fce000000000c */
[----:B------:R-:W0:Y:S02]  /*11c0*/  ATOMS.CAST.SPIN.64 P0, [R3], R12, R14 ;  /* 0x0000000c0300758d */ /* 0x000e24000180040e */
[----:B0-----:R-:W-:Y:S05]  /*11d0*/  @!P0 BRA `(.L_x_19) ;  /* 0xfffffffc00f08947 */ /* 0x001fea000383ffff */
[----:B------:R-:W-:Y:S05]  /*11e0*/  BSYNC.RECONVERGENT B0 ;  /* 0x0000000000007941 */ /* 0x000fea0003800200 */
.L_x_18:
[----:B------:R-:W-:Y:S01]  /*11f0*/  ISETP.GT.AND P0, PT, R17, 0x2, PT ;  /* 0x000000021100780c */ /* 0x000fe20003f04270 */
[----:B------:R-:W-:Y:S01]  /*1200*/  IMAD.MOV.U32 R9, RZ, RZ, 0x63 ;  /* 0x00000063ff097424 */ /* 0x000fe200078e00ff */
[----:B------:R-:W-:Y:S01]  /*1210*/  PRMT R4, R19, 0x7604, R22 ;  /* 0x0000760413047816 */ /* 0x000fe20000000016 */
[----:B------:R-:W-:Y:S01]  /*1220*/  STL.U8 [R1+0x2], R18 ;  /* 0x0000021201007387 */ /* 0x000fe20000100000 */
[----:B------:R-:W-:Y:S01]  /*1230*/  VIADD R0, R0, 0x90 ;  /* 0x0000009000007836 */ /* 0x000fe20000000000 */
[----:B------:R-:W-:Y:S02]  /*1240*/  P2R R3, PR, RZ, 0x1 ;  /* 0x00000001ff037803 */ /* 0x000fe40000000000 */
[----:B------:R0:W-:Y:S06]  /*1250*/  STL.U16 [R1], R4 ;  /* 0x0000000401007387 */ /* 0x0001ec0000100400 */
[----:B------:R-:W-:-:S02]  /*1260*/  @!P0 VIADD R10, R17, 0x1 ;  /* 0x00000001110a8836 */ /* 0x000fc40000000000 */
[----:B------:R-:W-:-:S03]  /*1270*/  @!P0 IMAD.IADD R5, R1, 0x1, R17 ;  /* 0x0000000101058824 */ /* 0x000fc600078e0211 */
[----:B------:R-:W-:Y:S04]  /*1280*/  @!P0 STL [R1+0x4], R10 ;  /* 0x0000040a01008387 */ /* 0x000fe80000100800 */
[----:B------:R1:W-:Y:S04]  /*1290*/  @!P0 STL.U8 [R5], R9 ;  /* 0x0000000905008387 */ /* 0x0003e80000100000 */
[----:B------:R-:W2:Y:S01]  /*12a0*/  @!P0 LDL.64 R6, [R1] ;  /* 0x0000000001068983 */ /* 0x000ea20000100a00 */
[----:B------:R-:W-:Y:S01]  /*12b0*/  LEA R25, R25, R0, 0x18 ;  /* 0x0000000019197211 */ /* 0x000fe200078ec0ff */
[----:B------:R-:W-:Y:S01]  /*12c0*/  IMAD.MOV.U32 R21, RZ, RZ, 0x0 ;  /* 0x00000000ff157424 */ /* 0x000fe200078e00ff */
[----:B------:R-:W-:-:S02]  /*12d0*/  PRMT R3, R22, 0x7610, R3 ;  /* 0x0000761016037816 */ /* 0x000fc40000000003 */
[----:B------:R-:W-:Y:S01]  /*12e0*/  PRMT R0, R19, 0x7610, R0 ;  /* 0x0000761013007816 */ /* 0x000fe20000000000 */
[----:B------:R-:W-:Y:S01]  /*12f0*/  IMAD R25, R2, 0x10, R25 ;  /* 0x0000001002197824 */ /* 0x000fe200078e0219 */
[----:B0-----:R-:W-:Y:S01]  /*1300*/  PRMT R4, R18, 0x7610, R4 ;  /* 0x0000761012047816 */ /* 0x001fe20000000004 */
[----:B-1----:R-:W-:Y:S01]  /*1310*/  IMAD.MOV.U32 R5, RZ, RZ, R17 ;  /* 0x000000ffff057224 */ /* 0x002fe200078e0011 */
        /* <DEDUP_REMOVED lines=13> */
[----:B------:R-:W-:Y:S01]  /*13f0*/  ISETP.GT.AND P6, PT, R17, 0x2, PT ;  /* 0x000000021100780c */ /* 0x000fe20003fc4270 */
[----:B------:R-:W-:Y:S01]  /*1400*/  IMAD.MOV.U32 R9, RZ, RZ, 0x62 ;  /* 0x00000062ff097424 */ /* 0x000fe200078e00ff */
[----:B------:R-:W-:Y:S01]  /*1410*/  PRMT R3, R16, 0x7632, R3 ;  /* 0x0000763210037816 */ /* 0x000fe20000000003 */
[----:B------:R-:W-:Y:S03]  /*1420*/  STL.U8 [R1+0x2], R18 ;  /* 0x0000021201007387 */ /* 0x000fe60000100000 */
[----:B------:R-:W-:-:S05]  /*1430*/  PRMT R16, R3, 0x7604, R16 ;  /* 0x0000760403107816 */ /* 0x000fca0000000010 */
[----:B------:R-:W-:Y:S02]  /*1440*/  STL.U16 [R1], R16 ;  /* 0x0000001001007387 */ /* 0x000fe40000100400 */
[----:B------:R-:W-:Y:S02]  /*1450*/  @!P6 VIADD R10, R17, 0x1 ;  /* 0x00000001110ae836 */ /* 0x000fe40000000000 */
[----:B------:R-:W-:-:S03]  /*1460*/  @!P6 IMAD.IADD R11, R1, 0x1, R17 ;  /* 0x00000001010be824 */ /* 0x000fc600078e0211 */
[----:B------:R-:W-:Y:S04]  /*1470*/  @!P6 STL [R1+0x4], R10 ;  /* 0x0000040a0100e387 */ /* 0x000fe80000100800 */
[----:B------:R-:W-:Y:S04]  /*1480*/  @!P6 STL.U8 [R11], R9 ;  /* 0x000000090b00e387 */ /* 0x000fe80000100000 */
[----:B------:R-:W2:Y:S01]  /*1490*/  @!P6 LDL.64 R6, [R1] ;  /* 0x000000000106e983 */ /* 0x000ea20000100a00 */
[----:B------:R-:W-:Y:S01]  /*14a0*/  MOV R20, 0x15d0 ;  /* 0x000015d000147802 */ /* 0x000fe20000000f00 */
[----:B------:R-:W-:-:S02]  /*14b0*/  IMAD.MOV.U32 R21, RZ, RZ, 0x0 ;  /* 0x00000000ff157424 */ /* 0x000fc400078e00ff */
[----:B------:R-:W0:Y:S02]  /*14c0*/  LDS.64 R8, [R25+0x8] ;  /* 0x0000080019087984 */ /* 0x000e240000000a00 */
[----:B0-----:R-:W-:Y:S01]  /*14d0*/  DMUL R8, R26, R8 ;  /* 0x000000081a087228 */ /* 0x001fe20000000000 */
[----:B------:R-:W-:Y:S02]  /*14e0*/  IMAD.MOV.U32 R26, RZ, RZ, R4 ;  /* 0x000000ffff1a7224 */ /* 0x000fe400078e0004 */
[----:B------:R-:W-:Y:S01]  /*14f0*/  IMAD.MOV.U32 R27, RZ, RZ, R5 ;  /* 0x000000ffff1b7224 */ /* 0x000fe200078e0005 */
[C---:B--2---:R-:W-:Y:S01]  /*1500*/  @!P6 PRMT R0, R6.reuse, 0x7770, RZ ;  /* 0x000077700600e816 */ /* 0x044fe200000000ff */
[----:B------:R-:W-:Y:S01]  /*1510*/  @!P6 IMAD.MOV.U32 R17, RZ, RZ, R7 ;  /* 0x000000ffff11e224 */ /* 0x000fe200078e0007 */
[----:B------:R-:W-:Y:S01]  /*1520*/  @!P6 PRMT R3, R6, 0x7771, RZ ;  /* 0x000077710603e816 */ /* 0x000fe200000000ff */
[----:B------:R-:W-:Y:S01]  /*1530*/  IMAD.MOV.U32 R7, RZ, RZ, R29 ;  /* 0x000000ffff077224 */ /* 0x000fe200078e001d */
[----:B------:R-:W-:Y:S01]  /*1540*/  @!P6 PRMT R22, R0, 0x7610, R22 ;  /* 0x000076100016e816 */ /* 0x000fe20000000016 */
[----:B------:R-:W-:Y:S01]  /*1550*/  IMAD.MOV.U32 R5, RZ, RZ, R17 ;  /* 0x000000ffff057224 */ /* 0x000fe200078e0011 */
[----:B------:R-:W-:-:S02]  /*1560*/  @!P6 PRMT R6, R6, 0x7772, RZ ;  /* 0x000077720606e816 */ /* 0x000fc400000000ff */
[----:B------:R-:W-:Y:S02]  /*1570*/  @!P6 PRMT R19, R3, 0x7610, R19 ;  /* 0x000076100313e816 */ /* 0x000fe40000000013 */
[----:B------:R-:W-:Y:S01]  /*1580*/  @!P6 PRMT R18, R6, 0x7610, R18 ;  /* 0x000076100612e816 */ /* 0x000fe20000000012 */
[----:B------:R-:W-:Y:S01]  /*1590*/  IMAD.MOV.U32 R6, RZ, RZ, R28 ;  /* 0x000000ffff067224 */ /* 0x000fe200078e001c */
[----:B------:R-:W-:-:S04]  /*15a0*/  PRMT R19, R19, 0x7604, R22 ;  /* 0x0000760413137816 */ /* 0x000fc80000000016 */
[----:B------:R-:W-:-:S07]  /*15b0*/  PRMT R4, R18, 0x7054, R19 ;  /* 0x0000705412047816 */ /* 0x000fce0000000013 */
[----:B------:R-:W-:Y:S05]  /*15c0*/  CALL.REL.NOINC `($_Z13cfr_enterencePdP7ActionsS1_S_$_Z13cfr_recursivePdP7ActionsS1_7Historyddd) ;  /* 0xffffffec00b07944 */ /* 0x000fea0003c3ffff */
[----:B------:R-:W0:Y:S01]  /*15d0*/  LDS.128 R8, [R25] ;  /* 0x0000000019087984 */ /* 0x000e220000000c00 */
[----:B------:R-:W1:Y:S01]  /*15e0*/  S2UR UR5, SR_CgaCtaId ;  /* 0x00000000000579c3 */ /* 0x000e620000008800 */
[----:B------:R-:W-:Y:S01]  /*15f0*/  IMAD.MOV.U32 R6, RZ, RZ, R28 ;  /* 0x000000ffff067224 */ /* 0x000fe200078e001c */
[----:B------:R-:W-:Y:S01]  /*1600*/  UMOV UR6, 0x55555555 ;  /* 0x5555555500067882 */ /* 0x000fe20000000000 */
[----:B------:R-:W-:Y:S01]  /*1610*/  IMAD.MOV.U32 R7, RZ, RZ, R29 ;  /* 0x000000ffff077224 */ /* 0x000fe200078e001d */
[----:B------:R-:W-:Y:S01]  /*1620*/  UMOV UR7, 0x3fe55555 ;  /* 0x3fe5555500077882 */ /* 0x000fe20000000000 */
[----:B------:R-:W-:Y:S01]  /*1630*/  UMOV UR4, 0x400 ;  /* 0x0000040000047882 */ /* 0x000fe20000000000 */
[----:B------:R-:W-:Y:S01]  /*1640*/  BSSY.RECONVERGENT B0, `(.L_x_20) ;  /* 0x000000d000007945 */ /* 0x000fe20003800200 */
[----:B------:R-:W-:Y:S02]  /*1650*/  UIADD3 UR4, UPT, UPT, UR4, 0x150, URZ ;  /* 0x0000015004047890 */ /* 0x000fe4000fffe0ff */
[----:B------:R-:W-:-:S02]  /*1660*/  DMUL R6, R6, UR6 ;  /* 0x0000000606067c28 */ /* 0x000fc40008000000 */
[----:B-1----:R-:W-:Y:S01]  /*1670*/  ULEA UR4, UR5, UR4, 0x18 ;  /* 0x0000000405047291 */ /* 0x002fe2000f8ec0ff */
[----:B0-----:R-:W-:-:S08]  /*1680*/  DMUL R10, R4, R10 ;  /* 0x0000000a040a7228 */ /* 0x001fd00000000000 */
[----:B------:R-:W-:Y:S01]  /*1690*/  DFMA R8, -R26, R8, -R10 ;  /* 0x000000081a08722b */ /* 0x000fe2000000090a */
[----:B------:R-:W-:-:S07]  /*16a0*/  LEA R11, R2, UR4, 0x4 ;  /* 0x00000004020b7c11 */ /* 0x000fce000f8e20ff */
[----:B------:R-:W-:-:S08]  /*16b0*/  DADD R26, -R26, -R8 ;  /* 0x000000001a1a7229 */ /* 0x000fd00000000908 */
[----:B------:R-:W-:-:S11]  /*16c0*/  DMUL R26, R6, R26 ;  /* 0x0000001a061a7228 */ /* 0x000fd60000000000 */
.L_x_21:
[----:B------:R-:W0:Y:S02]  /*16d0*/  LDS.64 R12, [R11] ;  /* 0x000000000b0c7984 */ /* 0x000e240000000a00 */
[----:B0-----:R-:W-:-:S07]  /*16e0*/  DADD R14, R26, R12 ;  /* 0x000000001a0e7229 */ /* 0x001fce000000000c */
[----:B------:R-:W0:Y:S02]  /*16f0*/  ATOMS.CAST.SPIN.64 P0, [R11], R12, R14 ;  /* 0x0000000c0b00758d */ /* 0x000e24000180040e */
[----:B0-----:R-:W-:Y:S05]  /*1700*/  @!P0 BRA `(.L_x_21) ;  /* 0xfffffffc00f08947 */ /* 0x001fea000383ffff */
[----:B------:R-:W-:Y:S05]  /*1710*/  BSYNC.RECONVERGENT B0 ;  /* 0x0000000000007941 */ /* 0x000fea0003800200 */
.L_x_20:
[----:B------:R-:W-:Y:S01]  /*1720*/  DADD R4, -R4, -R8 ;  /* 0x0000000004047229 */ /* 0x000fe20000000908 */
[----:B------:R-:W-:Y:S07]  /*1730*/  BSSY.RECONVERGENT B0, `(.L_x_22) ;  /* 0x0000006000007945 */ /* 0x000fee0003800200 */
[----:B------:R-:W-:-:S11]  /*1740*/  DMUL R2, R6, R4 ;  /* 0x0000000406027228 */ /* 0x000fd60000000000 */
.L_x_23:
[----:B------:R-:W0:Y:S02]  /*1750*/  LDS.64 R4, [R11+0x8] ;  /* 0x000008000b047984 */ /* 0x000e240000000a00 */
[----:B0-----:R-:W-:-:S07]  /*1760*/  DADD R6, R2, R4 ;  /* 0x0000000002067229 */ /* 0x001fce0000000004 */
[----:B------:R-:W0:Y:S02]  /*1770*/  ATOMS.CAST.SPIN.64 P0, [R11+0x8], R4, R6 ;  /* 0x000008040b00758d */ /* 0x000e240001800406 */
[----:B0-----:R-:W-:Y:S05]  /*1780*/  @!P0 BRA `(.L_x_23) ;  /* 0xfffffffc00f08947 */ /* 0x001fea000383ffff */
[----:B------:R-:W-:Y:S05]  /*1790*/  BSYNC.RECONVERGENT B0 ;  /* 0x0000000000007941 */ /* 0x000fea0003800200 */
.L_x_22:
[----:B------:R-:W-:Y:S02]  /*17a0*/  IMAD.MOV.U32 R4, RZ, RZ, R8 ;  /* 0x000000ffff047224 */ /* 0x000fe400078e0008 */
[----:B------:R-:W-:Y:S01]  /*17b0*/  IMAD.MOV.U32 R5, RZ, RZ, R9 ;  /* 0x000000ffff057224 */ /* 0x000fe200078e0009 */
[----:B------:R-:W-:Y:S06]  /*17c0*/  BRA `(.L_x_17) ;  /* 0x0000000000807947 */ /* 0x000fec0003800000 */
.L_x_9:
[C---:B------:R-:W-:Y:S01]  /*17d0*/  ISETP.NE.AND P1, PT, R9.reuse, 0x63, PT ;  /* 0x000000630900780c */ /* 0x040fe20003f25270 */
[----:B------:R-:W-:Y:S01]  /*17e0*/  IMAD.MOV.U32 R4, RZ, RZ, 0x0 ;  /* 0x00000000ff047424 */ /* 0x000fe200078e00ff */
[----:B------:R-:W-:Y:S01]  /*17f0*/  ISETP.NE.AND P0, PT, R9, 0x62, PT ;  /* 0x000000620900780c */ /* 0x000fe20003f05270 */
[----:B------:R-:W-:Y:S01]  /*1800*/  IMAD.MOV.U32 R5, RZ, RZ, 0x3ff00000 ;  /* 0x3ff00000ff057424 */ /* 0x000fe200078e00ff */
[C---:B------:R-:W-:Y:S02]  /*1810*/  ISETP.EQ.AND P1, PT, R17.reuse, 0x3, !P1 ;  /* 0x000000031100780c */ /* 0x040fe40004f22270 */
[----:B------:R-:W-:Y:S02]  /*1820*/  PRMT R0, R18, 0x9910, RZ ;  /* 0x0000991012007816 */ /* 0x000fe400000000ff */
[----:B------:R-:W-:Y:S02]  /*1830*/  ISETP.EQ.AND P0, PT, R17, 0x2, !P0 ;  /* 0x000000021100780c */ /* 0x000fe40004702270 */
[----:B------:R-:W-:-:S02]  /*1840*/  ISETP.EQ.AND P1, PT, R8, 0x62, P1 ;  /* 0x000000620800780c */ /* 0x000fc40000f22270 */
[----:B------:R-:W-:Y:S02]  /*1850*/  ISETP.EQ.AND P0, PT, R8, 0x63, P0 ;  /* 0x000000630800780c */ /* 0x000fe40000702270 */
[----:B------:R-:W-:-:S04]  /*1860*/  ISETP.EQ.AND P1, PT, R0, 0x63, P1 ;  /* 0x000000630000780c */ /* 0x000fc80000f22270 */
[----:B------:R-:W-:-:S13]  /*1870*/  PLOP3.LUT P0, PT, P1, P0, PT, 0xf8, 0x8f ;  /* 0x00000000008f781c */ /* 0x000fda0000f01f70 */
[----:B------:R-:W-:Y:S05]  /*1880*/  @P0 BRA `(.L_x_17) ;  /* 0x0000000000500947 */ /* 0x000fea0003800000 */
[----:B------:R-:W-:-:S04]  /*1890*/  ISETP.NE.AND P0, PT, R9, 0x63, PT ;  /* 0x000000630900780c */ /* 0x000fc80003f05270 */
[----:B------:R-:W-:-:S04]  /*18a0*/  ISETP.NE.OR P0, PT, R17, 0x2, P0 ;  /* 0x000000021100780c */ /* 0x000fc80000705670 */
[----:B------:R-:W-:-:S13]  /*18b0*/  ISETP.NE.OR P0, PT, R8, 0x63, P0 ;  /* 0x000000630800780c */ /* 0x000fda0000705670 */
[----:B------:R-:W-:Y:S01]  /*18c0*/  @!P0 ISETP.GT.U32.AND P1, PT, R7, R2, PT ;  /* 0x000000020700820c */ /* 0x000fe20003f24070 */
[----:B------:R-:W-:-:S03]  /*18d0*/  @!P0 IMAD.MOV.U32 R4, RZ, RZ, 0x3ff00000 ;  /* 0x3ff00000ff048424 */ /* 0x000fc600078e00ff */
[----:B------:R-:W-:-:S04]  /*18e0*/  @!P0 ISETP.GT.U32.AND.EX P1, PT, RZ, R6, PT, P1 ;  /* 0x00000006ff00820c */ /* 0x000fc80003f24110 */
[----:B------:R-:W-:Y:S01]  /*18f0*/  @!P0 FSEL R5, R4, -1.875, P1 ;  /* 0xbff0000004058808 */ /* 0x000fe20000800000 */
[----:B------:R-:W-:Y:S01]  /*1900*/  @!P0 IMAD.MOV.U32 R4, RZ, RZ, RZ ;  /* 0x000000ffff048224 */ /* 0x000fe200078e00ff */
[----:B------:R-:W-:Y:S07]  /*1910*/  @!P0 BRA `(.L_x_17) ;  /* 0x00000000002c8947 */ /* 0x000fee0003800000 */
[----:B------:R-:W-:Y:S01]  /*1920*/  LOP3.LUT R17, R17, 0x1, RZ, 0xc0, !PT ;  /* 0x0000000111117812 */ /* 0x000fe200078ec0ff */
[----:B------:R-:W-:-:S03]  /*1930*/  IMAD.MOV.U32 R4, RZ, RZ, 0x40000000 ;  /* 0x40000000ff047424 */ /* 0x000fc600078e00ff */
[----:B------:R-:W-:-:S04]  /*1940*/  ISETP.NE.U32.AND P0, PT, R17, 0x1, PT ;  /* 0x000000011100780c */ /* 0x000fc80003f05070 */
[----:B------:R-:W-:Y:S02]  /*1950*/  SEL R3, R7, R2, !P0 ;  /* 0x0000000207037207 */ /* 0x000fe40004000000 */
[----:B------:R-:W-:Y:S02]  /*1960*/  SEL R2, R2, R7, !P0 ;  /* 0x0000000702027207 */ /* 0x000fe40004000000 */
[C---:B------:R-:W-:Y:S02]  /*1970*/  SEL R5, R6.reuse, RZ, P0 ;  /* 0x000000ff06057207 */ /* 0x040fe40000000000 */
[----:B------:R-:W-:Y:S02]  /*1980*/  SEL R0, R6, RZ, !P0 ;  /* 0x000000ff06007207 */ /* 0x000fe40004000000 */
[----:B------:R-:W-:-:S04]  /*1990*/  ISETP.GT.U32.AND P0, PT, R2, R3, PT ;  /* 0x000000030200720c */ /* 0x000fc80003f04070 */
[----:B------:R-:W-:-:S04]  /*19a0*/  ISETP.GT.U32.AND.EX P0, PT, R0, R5, PT, P0 ;  /* 0x000000050000720c */ /* 0x000fc80003f04100 */
[----:B------:R-:W-:Y:S01]  /*19b0*/  FSEL R5, R4, -2, P0 ;  /* 0xc000000004057808 */ /* 0x000fe20000000000 */
[----:B------:R-:W-:-:S08]  /*19c0*/  IMAD.MOV.U32 R4, RZ, RZ, RZ ;  /* 0x000000ffff047224 */ /* 0x000fd000078e00ff */
.L_x_17:
[----:B------:R-:W-:Y:S05]  /*19d0*/  BSYNC.RECONVERGENT B7 ;  /* 0x0000000000077941 */ /* 0x000fea0003800200 */
.L_x_1:
[----:B------:R-:W2:Y:S01]  /*19e0*/  LDL R20, [R1+0x1c] ;  /* 0x00001c0001147983 */ /* 0x000ea20000100800 */
[----:B------:R0:W-:Y:S05]  /*19f0*/  BMOV.32 B6, R23 ;  /* 0x0000001706007356 */ /* 0x0001ea0000000000 */
[----:B------:R-:W2:Y:S01]  /*1a00*/  LDL R21, [R1+0x20] ;  /* 0x0000200001157983 */ /* 0x000ea20000100800 */
[----:B------:R1:W-:Y:S05]  /*1a10*/  BMOV.32 B7, R24 ;  /* 0x0000001807007356 */ /* 0x0003ea0000000000 */
[----:B------:R-:W2:Y:S04]  /*1a20*/  LDL R2, [R1+0x8] ;  /* 0x0000080001027983 */ /* 0x000ea80000100800 */
[----:B------:R-:W2:Y:S04]  /*1a30*/  LDL R16, [R1+0xc] ;  /* 0x00000c0001107983 */ /* 0x000ea80000100800 */
[----:B------:R-:W2:Y:S04]  /*1a40*/  LDL R17, [R1+0x10] ;  /* 0x0000100001117983 */ /* 0x000ea80000100800 */
[----:B------:R-:W2:Y:S04]  /*1a50*/  LDL R18, [R1+0x14] ;  /* 0x0000140001127983 */ /* 0x000ea80000100800 */
[----:B------:R-:W2:Y:S04]  /*1a60*/  LDL R19, [R1+0x18] ;  /* 0x0000180001137983 */ /* 0x000ea80000100800 */
[----:B------:R-:W2:Y:S04]  /*1a70*/  LDL R22, [R1+0x24] ;  /* 0x0000240001167983 */ /* 0x000ea80000100800 */
[----:B0-----:R-:W2:Y:S04]  /*1a80*/  LDL R23, [R1+0x28] ;  /* 0x0000280001177983 */ /* 0x001ea80000100800 */
[----:B-1----:R-:W2:Y:S04]  /*1a90*/  LDL R24, [R1+0x2c] ;  /* 0x00002c0001187983 */ /* 0x002ea80000100800 */
[----:B------:R-:W2:Y:S04]  /*1aa0*/  LDL R25, [R1+0x30] ;  /* 0x0000300001197983 */ /* 0x000ea80000100800 */
[----:B------:R-:W2:Y:S04]  /*1ab0*/  LDL R26, [R1+0x34] ;  /* 0x00003400011a7983 */ /* 0x000ea80000100800 */
[----:B------:R-:W2:Y:S04]  /*1ac0*/  LDL R27, [R1+0x38] ;  /* 0x00003800011b7983 */ /* 0x000ea80000100800 */
[----:B------:R-:W2:Y:S04]  /*1ad0*/  LDL R28, [R1+0x3c] ;  /* 0x00003c00011c7983 */ /* 0x000ea80000100800 */
[----:B------:R0:W2:Y:S02]  /*1ae0*/  LDL R29, [R1+0x40] ;  /* 0x00004000011d7983 */ /* 0x0000a40000100800 */
[----:B0-----:R-:W-:Y:S01]  /*1af0*/  VIADD R1, R1, 0x48 ;  /* 0x0000004801017836 */ /* 0x001fe20000000000 */
[----:B--2---:R-:W-:Y:S06]  /*1b00*/  RET.REL.NODEC R20 `(_Z13cfr_enterencePdP7ActionsS1_S_) ;  /* 0xffffffe4143c7950 */ /* 0x004fec0003c3ffff */
.L_x_24:
[----:B------:R-:W-:-:S00]  /*1b10*/  BRA `(.L_x_24) ;  /* 0xfffffffc00fc7947 */ /* 0x000fc0000383ffff */
[----:B------:R-:W-:-:S00]  /*1b20*/  NOP ;  /* 0x0000000000007918 */ /* 0x000fc00000000000 */
        /* <DEDUP_REMOVED lines=13> */
.L_x_38:


//--------------------- .text._Z15next_strategiesP7ActionsS0_S0_PdS1_ --------------------------
	.section	.text._Z15next_strategiesP7ActionsS0_S0_PdS1_,"ax",@progbits
	.align	128
        .global         _Z15next_strategiesP7ActionsS0_S0_PdS1_
        .type           _Z15next_strategiesP7ActionsS0_S0_PdS1_,@function
        .size           _Z15next_strategiesP7ActionsS0_S0_PdS1_,(.L_x_39 - _Z15next_strategiesP7ActionsS0_S0_PdS1_)
        .other          _Z15next_strategiesP7ActionsS0_S0_PdS1_,@"STO_CUDA_ENTRY STV_DEFAULT"
_Z15next_strategiesP7ActionsS0_S0_PdS1_:
.text._Z15next_strategiesP7ActionsS0_S0_PdS1_:
[----:B------:R-:W-:Y:S01]  /*0000*/  LDC R1, c[0x0][0x37c] ;  /* 0x0000df00ff017b82 */ /* 0x000fe20000000800 */
[----:B------:R-:W0:Y:S07]  /*0010*/  S2R R3, SR_TID.X ;  /* 0x0000000000037919 */ /* 0x000e2e0000002100 */
[----:B------:R-:W0:Y:S08]  /*0020*/  S2UR UR4, SR_CTAID.X ;  /* 0x00000000000479c3 */ /* 0x000e300000002500 */
[----:B------:R-:W0:Y:S02]  /*0030*/  LDC R2, c[0x0][0x360] ;  /* 0x0000d800ff027b82 */ /* 0x000e240000000800 */
[----:B0-----:R-:W-:-:S05]  /*0040*/  IMAD R2, R2, UR4, R3 ;  /* 0x0000000402027c24 */ /* 0x001fca000f8e0203 */
[----:B------:R-:W-:-:S13]  /*0050*/  ISETP.GT.U32.AND P0, PT, R2, 0xb, PT ;  /* 0x0000000b0200780c */ /* 0x000fda0003f04070 */
[----:B------:R-:W-:Y:S05]  /*0060*/  @P0 EXIT ;  /* 0x000000000000094d */ /* 0x000fea0003800000 */
[----:B------:R-:W0:Y:S01]  /*0070*/  LDC.64 R16, c[0x0][0x398] ;  /* 0x0000e600ff107b82 */ /* 0x000e220000000a00 */
[----:B------:R-:W1:Y:S07]  /*0080*/  LDCU.64 UR4, c[0x0][0x358] ;  /* 0x00006b00ff0477ac */ /* 0x000e6e0008000a00 */
[----:B------:R-:W2:Y:S08]  /*0090*/  LDC.64 R14, c[0x0][0x388] ;  /* 0x0000e200ff0e7b82 */ /* 0x000eb00000000a00 */
[----:B------:R-:W3:Y:S01]  /*00a0*/  LDC.64 R8, c[0x0][0x390] ;  /* 0x0000e400ff087b82 */ /* 0x000ee20000000a00 */
[----:B0-----:R-:W-:-:S07]  /*00b0*/  IMAD.WIDE.U32 R16, R2, 0x8, R16 ;  /* 0x0000000802107825 */ /* 0x001fce00078e0010 */
[----:B------:R-:W0:Y:S01]  /*00c0*/  LDC.64 R18, c[0x0][0x380] ;  /* 0x0000e000ff127b82 */ /* 0x000e220000000a00 */
[----:B-1----:R-:W4:Y:S01]  /*00d0*/  LDG.E.64 R4, desc[UR4][R16.64] ;  /* 0x0000000410047981 */ /* 0x002f22000c1e1b00 */
[----:B--2---:R-:W-:-:S05]  /*00e0*/  IMAD.WIDE.U32 R14, R2, 0x10, R14 ;  /* 0x00000010020e7825 */ /* 0x004fca00078e000e */
[----:B------:R-:W4:Y:S01]  /*00f0*/  LDG.E.64 R6, desc[UR4][R14.64] ;  /* 0x000000040e067981 */ /* 0x000f22000c1e1b00 */
[----:B---3--:R-:W-:-:S05]  /*0100*/  IMAD.WIDE.U32 R8, R2, 0x10, R8 ;  /* 0x0000001002087825 */ /* 0x008fca00078e0008 */
[----:B------:R-:W4:Y:S04]  /*0110*/  LDG.E.64 R10, desc[UR4][R8.64] ;  /* 0x00000004080a7981 */ /* 0x000f28000c1e1b00 */
[----:B------:R-:W2:Y:S01]  /*0120*/  LDG.E.64 R12, desc[UR4][R8.64+0x8] ;  /* 0x00000804080c7981 */ /* 0x000ea2000c1e1b00 */
[----:B----4-:R-:W-:-:S07]  /*0130*/  DFMA R4, R4, R6, R10 ;  /* 0x000000060404722b */ /* 0x010fce000000000a */
[----:B------:R1:W-:Y:S04]  /*0140*/  STG.E.64 desc[UR4][R8.64], R4 ;  /* 0x0000000408007986 */ /* 0x0003e8000c101b04 */
[----:B------:R-:W2:Y:S04]  /*0150*/  LDG.E.64 R6, desc[UR4][R16.64] ;  /* 0x0000000410067981 */ /* 0x000ea8000c1e1b00 */
[----:B------:R-:W2:Y:S02]  /*0160*/  LDG.E.64 R10, desc[UR4][R14.64+0x8] ;  /* 0x000008040e0a7981 */ /* 0x000ea4000c1e1b00 */
[----:B--2---:R-:W-:Y:S01]  /*0170*/  DFMA R10, R6, R10, R12 ;  /* 0x0000000a060a722b */ /* 0x004fe2000000000c */
[----:B0-----:R-:W-:-:S06]  /*0180*/  IMAD.WIDE.U32 R12, R2, 0x10, R18 ;  /* 0x00000010020c7825 */ /* 0x001fcc00078e0012 */
[----:B------:R0:W-:Y:S04]  /*0190*/  STG.E.64 desc[UR4][R8.64+0x8], R10 ;  /* 0x0000080a08007986 */ /* 0x0001e8000c101b04 */
[----:B------:R-:W2:Y:S04]  /*01a0*/  LDG.E.64 R6, desc[UR4][R12.64] ;  /* 0x000000040c067981 */ /* 0x000ea8000c1e1b00 */
[----:B------:R3:W4:Y:S01]  /*01b0*/  LDG.E.64 R18, desc[UR4][R12.64+0x8] ;  /* 0x000008040c127981 */ /* 0x000722000c1e1b00 */
[----:B------:R-:W-:Y:S02]  /*01c0*/  IMAD.MOV.U32 R0, RZ, RZ, RZ ;  /* 0x000000ffff007224 */ /* 0x000fe400078e00ff */
[----:B---3--:R-:W-:Y:S01]  /*01d0*/  IMAD.MOV.U32 R12, RZ, RZ, RZ ;  /* 0x000000ffff0c7224 */ /* 0x008fe200078e00ff */
[----:B------:R-:W-:Y:S01]  /*01e0*/  BSSY.RECONVERGENT B0, `(.L_x_25) ;  /* 0x0000046000007945 */ /* 0x000fe20003800200 */
[----:B--2---:R-:W-:Y:S01]  /*01f0*/  DSETP.MAX.AND P0, P1, RZ, R6, PT ;  /* 0x00000006ff00722a */ /* 0x004fe2000390f000 */
[----:B------:R-:W-:Y:S01]  /*0200*/  IMAD.MOV.U32 R3, RZ, RZ, R6 ;  /* 0x000000ffff037224 */ /* 0x000fe200078e0006 */
[----:B----4-:R-:W-:Y:S01]  /*0210*/  DSETP.MAX.AND P2, P3, RZ, R18, PT ;  /* 0x00000012ff00722a */ /* 0x010fe20003b4f000 */
[----:B------:R-:W-:-:S02]  /*0220*/  IMAD.MOV.U32 R6, RZ, RZ, RZ ;  /* 0x000000ffff067224 */ /* 0x000fc400078e00ff */
[----:B-1----:R-:W-:-:S03]  /*0230*/  IMAD.MOV.U32 R5, RZ, RZ, R19 ;  /* 0x000000ffff057224 */ /* 0x002fc600078e0013 */
[----:B------:R-:W-:Y:S02]  /*0240*/  SEL R6, R6, R3, P0 ;  /* 0x0000000306067207 */ /* 0x000fe40000000000 */
[----:B------:R-:W-:-:S04]  /*0250*/  FSEL R3, R0, R7, P0 ;  /* 0x0000000700037208 */ /* 0x000fc80000000000 */
[----:B------:R-:W-:Y:S02]  /*0260*/  @P1 LOP3.LUT R3, R7, 0x80000, RZ, 0xfc, !PT ;  /* 0x0008000007031812 */ /* 0x000fe400078efcff */
[----:B------:R-:W-:Y:S02]  /*0270*/  FSEL R13, R0, R5, P2 ;  /* 0x00000005000d7208 */ /* 0x000fe40001000000 */
[----:B------:R-:W-:Y:S01]  /*0280*/  SEL R12, R12, R18, P2 ;  /* 0x000000120c0c7207 */ /* 0x000fe20001000000 */
[----:B------:R-:W-:Y:S01]  /*0290*/  IMAD.MOV.U32 R7, RZ, RZ, R3 ;  /* 0x000000ffff077224 */ /* 0x000fe200078e0003 */
[----:B------:R-:W-:-:S06]  /*02a0*/  @P3 LOP3.LUT R13, R5, 0x80000, RZ, 0xfc, !PT ;  /* 0x00080000050d3812 */ /* 0x000fcc00078efcff */
[----:B0-----:R-:W-:-:S08]  /*02b0*/  DADD R10, R6, R12 ;  /* 0x00000000060a7229 */ /* 0x001fd0000000000c */
[----:B------:R-:W-:-:S14]  /*02c0*/  DSETP.GT.AND P0, PT, R10, RZ, PT ;  /* 0x000000ff0a00722a */ /* 0x000fdc0003f04000 */
[----:B------:R-:W-:Y:S02]  /*02d0*/  @!P0 IMAD.MOV.U32 R8, RZ, RZ, 0x0 ;  /* 0x00000000ff088424 */ /* 0x000fe400078e00ff */
[----:B------:R-:W-:-:S05]  /*02e0*/  @!P0 IMAD.MOV.U32 R9, RZ, RZ, 0x3fe00000 ;  /* 0x3fe00000ff098424 */ /* 0x000fca00078e00ff */
[----:B------:R0:W-:Y:S01]  /*02f0*/  @!P0 STG.E.64 desc[UR4][R14.64], R8 ;  /* 0x000000080e008986 */ /* 0x0001e2000c101b04 */
[----:B------:R-:W-:Y:S02]  /*0300*/  @!P0 IMAD.MOV.U32 R4, RZ, RZ, 0x0 ;  /* 0x00000000ff048424 */ /* 0x000fe400078e00ff */
[----:B------:R-:W-:Y:S01]  /*0310*/  @!P0 IMAD.MOV.U32 R5, RZ, RZ, 0x3fe00000 ;  /* 0x3fe00000ff058424 */ /* 0x000fe200078e00ff */
[----:B------:R-:W-:Y:S06]  /*0320*/  @!P0 BRA `(.L_x_26) ;  /* 0x0000000000c48947 */ /* 0x000fec0003800000 */
[----:B------:R-:W0:Y:S01]  /*0330*/  MUFU.RCP64H R5, R11 ;  /* 0x0000000b00057308 */ /* 0x000e220000001800 */
[----:B------:R-:W-:Y:S01]  /*0340*/  IMAD.MOV.U32 R4, RZ, RZ, 0x1 ;  /* 0x00000001ff047424 */ /* 0x000fe200078e00ff */
[----:B------:R-:W-:Y:S01]  /*0350*/  FSETP.GEU.AND P1, PT, |R7|, 6.5827683646048100446e-37, PT ;  /* 0x036000000700780b */ /* 0x000fe20003f2e200 */
[----:B------:R-:W-:Y:S04]  /*0360*/  BSSY.RECONVERGENT B1, `(.L_x_27) ;  /* 0x0000014000017945 */ /* 0x000fe80003800200 */
[----:B0-----:R-:W-:-:S08]  /*0370*/  DFMA R8, -R10, R4, 1 ;  /* 0x3ff000000a08742b */ /* 0x001fd00000000104 */
[----:B------:R-:W-:-:S08]  /*0380*/  DFMA R8, R8, R8, R8 ;  /* 0x000000080808722b */ /* 0x000fd00000000008 */
[----:B------:R-:W-:-:S08]  /*0390*/  DFMA R8, R4, R8, R4 ;  /* 0x000000080408722b */ /* 0x000fd00000000004 */
[----:B------:R-:W-:-:S08]  /*03a0*/  DFMA R4, -R10, R8, 1 ;  /* 0x3ff000000a04742b */ /* 0x000fd00000000108 */
[----:B------:R-:W-:-:S08]  /*03b0*/  DFMA R4, R8, R4, R8 ;  /* 0x000000040804722b */ /* 0x000fd00000000008 */
[----:B------:R-:W-:-:S08]  /*03c0*/  DMUL R8, R6, R4 ;  /* 0x0000000406087228 */ /* 0x000fd00000000000 */
[----:B------:R-:W-:-:S08]  /*03d0*/  DFMA R18, -R10, R8, R6 ;  /* 0x000000080a12722b */ /* 0x000fd00000000106 */
[----:B------:R-:W-:-:S10]  /*03e0*/  DFMA R4, R4, R18, R8 ;  /* 0x000000120404722b */ /* 0x000fd40000000008 */
[----:B------:R-:W-:-:S05]  /*03f0*/  FFMA R0, RZ, R11, R5 ;  /* 0x0000000bff007223 */ /* 0x000fca0000000005 */
[----:B------:R-:W-:-:S13]  /*0400*/  FSETP.GT.AND P0, PT, |R0|, 1.469367938527859385e-39, PT ;  /* 0x001000000000780b */ /* 0x000fda0003f04200 */
[----:B------:R-:W-:Y:S05]  /*0410*/  @P0 BRA P1, `(.L_x_28) ;  /* 0x0000000000200947 */ /* 0x000fea0000800000 */
[----:B------:R-:W-:Y:S01]  /*0420*/  IMAD.MOV.U32 R4, RZ, RZ, R6 ;  /* 0x000000ffff047224 */ /* 0x000fe200078e0006 */
[----:B------:R-:W-:Y:S01]  /*0430*/  MOV R5, R7 ;  /* 0x0000000700057202 */ /* 0x000fe20000000f00 */
[----:B------:R-:W-:Y:S01]  /*0440*/  IMAD.MOV.U32 R6, RZ, RZ, R10 ;  /* 0x000000ffff067224 */ /* 0x000fe200078e000a */
[----:B------:R-:W-:Y:S01]  /*0450*/  MOV R0, 0x480 ;  /* 0x0000048000007802 */ /* 0x000fe20000000f00 */
[----:B------:R-:W-:-:S07]  /*0460*/  IMAD.MOV.U32 R7, RZ, RZ, R11 ;  /* 0x000000ffff077224 */ /* 0x000fce00078e000b */
[----:B------:R-:W-:Y:S05]  /*0470*/  CALL.REL.NOINC `($__internal_0_$__cuda_sm20_div_rn_f64_full) ;  /* 0x0000000000987944 */ /* 0x000fea0003c00000 */
[----:B------:R-:W-:Y:S02]  /*0480*/  IMAD.MOV.U32 R4, RZ, RZ, R6 ;  /* 0x000000ffff047224 */ /* 0x000fe400078e0006 */
[----:B------:R-:W-:-:S07]  /*0490*/  IMAD.MOV.U32 R5, RZ, RZ, R7 ;  /* 0x000000ffff057224 */ /* 0x000fce00078e0007 */
.L_x_28:
[----:B------:R-:W-:Y:S05]  /*04a0*/  BSYNC.RECONVERGENT B1 ;  /* 0x0000000000017941 */ /* 0x000fea0003800200 */
.L_x_27:
[----:B------:R-:W0:Y:S01]  /*04b0*/  MUFU.RCP64H R7, R11 ;  /* 0x0000000b00077308 */ /* 0x000e220000001800 */
[----:B------:R-:W-:Y:S01]  /*04c0*/  IMAD.MOV.U32 R6, RZ, RZ, 0x1 ;  /* 0x00000001ff067424 */ /* 0x000fe200078e00ff */
[----:B------:R1:W-:Y:S01]  /*04d0*/  STG.E.64 desc[UR4][R14.64], R4 ;  /* 0x000000040e007986 */ /* 0x0003e2000c101b04 */
[----:B------:R-:W-:Y:S01]  /*04e0*/  FSETP.GEU.AND P1, PT, |R13|, 6.5827683646048100446e-37, PT ;  /* 0x036000000d00780b */ /* 0x000fe20003f2e200 */
[----:B------:R-:W-:Y:S03]  /*04f0*/  BSSY.RECONVERGENT B1, `(.L_x_29) ;  /* 0x0000012000017945 */ /* 0x000fe60003800200 */
        /* <DEDUP_REMOVED lines=10> */
[----:B-1----:R-:W-:Y:S05]  /*05a0*/  @P0 BRA P1, `(.L_x_30) ;  /* 0x0000000000180947 */ /* 0x002fea0000800000 */
[----:B------:R-:W-:Y:S01]  /*05b0*/  IMAD.MOV.U32 R4, RZ, RZ, R12 ;  /* 0x000000ffff047224 */ /* 0x000fe200078e000c */
[----:B------:R-:W-:Y:S01]  /*05c0*/  MOV R0, 0x610 ;  /* 0x0000061000007802 */ /* 0x000fe20000000f00 */
[----:B------:R-:W-:Y:S02]  /*05d0*/  IMAD.MOV.U32 R5, RZ, RZ, R13 ;  /* 0x000000ffff057224 */ /* 0x000fe400078e000d */
[----:B------:R-:W-:Y:S02]  /*05e0*/  IMAD.MOV.U32 R6, RZ, RZ, R10 ;  /* 0x000000ffff067224 */ /* 0x000fe400078e000a */
[----:B------:R-:W-:-:S07]  /*05f0*/  IMAD.MOV.U32 R7, RZ, RZ, R11 ;  /* 0x000000ffff077224 */ /* 0x000fce00078e000b */
[----:B------:R-:W-:Y:S05]  /*0600*/  CALL.REL.NOINC `($__internal_0_$__cuda_sm20_div_rn_f64_full) ;  /* 0x0000000000347944 */ /* 0x000fea0003c00000 */
.L_x_30:
[----:B------:R-:W-:Y:S05]  /*0610*/  BSYNC.RECONVERGENT B1 ;  /* 0x0000000000017941 */ /* 0x000fea0003800200 */
.L_x_29:
[----:B------:R-:W-:Y:S01]  /*0620*/  MOV R4, R6 ;  /* 0x0000000600047202 */ /* 0x000fe20000000f00 */
[----:B------:R-:W-:-:S07]  /*0630*/  IMAD.MOV.U32 R5, RZ, RZ, R7 ;  /* 0x000000ffff057224 */ /* 0x000fce00078e0007 */
.L_x_26:
[----:B------:R-:W-:Y:S05]  /*0640*/  BSYNC.RECONVERGENT B0 ;  /* 0x0000000000007941 */ /* 0x000fea0003800200 */
.L_x_25:
[----:B------:R-:W1:Y:S01]  /*0650*/  LDC.64 R6, c[0x0][0x3a0] ;  /* 0x0000e800ff067b82 */ /* 0x000e620000000a00 */
[----:B------:R-:W-:Y:S01]  /*0660*/  STG.E.64 desc[UR4][R14.64+0x8], R4 ;  /* 0x000008040e007986 */ /* 0x000fe2000c101b04 */
[----:B-1----:R-:W-:-:S03]  /*0670*/  IMAD.WIDE.U32 R6, R2, 0x8, R6 ;  /* 0x0000000802067825 */ /* 0x002fc600078e0006 */
[----:B------:R-:W2:Y:S04]  /*0680*/  LDG.E.64 R2, desc[UR4][R16.64] ;  /* 0x0000000410027981 */ /* 0x000ea8000c1e1b00 */
[----:B0-----:R-:W2:Y:S02]  /*0690*/  LDG.E.64 R8, desc[UR4][R6.64] ;  /* 0x0000000406087981 */ /* 0x001ea4000c1e1b00 */
[----:B--2---:R-:W-:-:S07]  /*06a0*/  DADD R2, R2, R8 ;  /* 0x0000000002027229 */ /* 0x004fce0000000008 */
[----:B------:R-:W-:Y:S04]  /*06b0*/  STG.E.64 desc[UR4][R6.64], R2 ;  /* 0x0000000206007986 */ /* 0x000fe8000c101b04 */
[----:B------:R-:W-:Y:S01]  /*06c0*/  STG.E.64 desc[UR4][R16.64], RZ ;  /* 0x000000ff10007986 */ /* 0x000fe2000c101b04 */
[----:B------:R-:W-:Y:S05]  /*06d0*/  EXIT ;  /* 0x000000000000794d */ /* 0x000fea0003800000 */
        .weak           $__internal_0_$__cuda_sm20_div_rn_f64_full
        .type           $__internal_0_$__cuda_sm20_div_rn_f64_full,@function
        .size           $__internal_0_$__cuda_sm20_div_rn_f64_full,(.L_x_39 - $__internal_0_$__cuda_sm20_div_rn_f64_full)
$__internal_0_$__cuda_sm20_div_rn_f64_full:
[C---:B------:R-:W-:Y:S01]  /*06e0*/  FSETP.GEU.AND P0, PT, |R7|.reuse, 1.469367938527859385e-39, PT ;  /* 0x001000000700780b */ /* 0x040fe20003f0e200 */
[----:B------:R-:W-:Y:S01]  /*06f0*/  IMAD.MOV.U32 R22, RZ, RZ, 0x1 ;  /* 0x00000001ff167424 */ /* 0x000fe200078e00ff */
[----:B------:R-:W-:Y:S01]  /*0700*/  LOP3.LUT R8, R7, 0x800fffff, RZ, 0xc0, !PT ;  /* 0x800fffff07087812 */ /* 0x000fe200078ec0ff */
[----:B------:R-:W-:Y:S01]  /*0710*/  IMAD.MOV.U32 R26, RZ, RZ, 0x1ca00000 ;  /* 0x1ca00000ff1a7424 */ /* 0x000fe200078e00ff */
[C---:B------:R-:W-:Y:S01]  /*0720*/  FSETP.GEU.AND P2, PT, |R5|.reuse, 1.469367938527859385e-39, PT ;  /* 0x001000000500780b */ /* 0x040fe20003f4e200 */
[----:B------:R-:W-:Y:S01]  /*0730*/  BSSY.RECONVERGENT B2, `(.L_x_31) ;  /* 0x0000052000027945 */ /* 0x000fe20003800200 */
[----:B------:R-:W-:Y:S01]  /*0740*/  LOP3.LUT R9, R8, 0x3ff00000, RZ, 0xfc, !PT ;  /* 0x3ff0000008097812 */ /* 0x000fe200078efcff */
[----:B------:R-:W-:Y:S01]  /*0750*/  IMAD.MOV.U32 R8, RZ, RZ, R6 ;  /* 0x000000ffff087224 */ /* 0x000fe200078e0006 */
[----:B------:R-:W-:Y:S02]  /*0760*/  LOP3.LUT R3, R5, 0x7ff00000, RZ, 0xc0, !PT ;  /* 0x7ff0000005037812 */ /* 0x000fe400078ec0ff */
[----:B------:R-:W-:-:S03]  /*0770*/  LOP3.LUT R28, R7, 0x7ff00000, RZ, 0xc0, !PT ;  /* 0x7ff00000071c7812 */ /* 0x000fc600078ec0ff */
[----:B------:R-:W-:Y:S01]  /*0780*/  @!P0 DMUL R8, R6, 8.98846567431157953865e+307 ;  /* 0x7fe0000006088828 */ /* 0x000fe20000000000 */
[----:B------:R-:W-:-:S03]  /*0790*/  ISETP.GE.U32.AND P1, PT, R3, R28, PT ;  /* 0x0000001c0300720c */ /* 0x000fc60003f26070 */
[----:B------:R-:W-:Y:S02]  /*07a0*/  @!P2 LOP3.LUT R20, R7, 0x7ff00000, RZ, 0xc0, !PT ;  /* 0x7ff000000714a812 */ /* 0x000fe400078ec0ff */
[----:B------:R-:W0:Y:S02]  /*07b0*/  MUFU.RCP64H R23, R9 ;  /* 0x0000000900177308 */ /* 0x000e240000001800 */
[----:B------:R-:W-:Y:S02]  /*07c0*/  @!P2 ISETP.GE.U32.AND P3, PT, R3, R20, PT ;  /* 0x000000140300a20c */ /* 0x000fe40003f66070 */
[----:B------:R-:W-:Y:S02]  /*07d0*/  @!P0 LOP3.LUT R28, R9, 0x7ff00000, RZ, 0xc0, !PT ;  /* 0x7ff00000091c8812 */ /* 0x000fe400078ec0ff */
[----:B------:R-:W-:-:S04]  /*07e0*/  @!P2 SEL R21, R26, 0x63400000, !P3 ;  /* 0x634000001a15a807 */ /* 0x000fc80005800000 */
[----:B------:R-:W-:-:S04]  /*07f0*/  @!P2 LOP3.LUT R24, R21, 0x80000000, R5, 0xf8, !PT ;  /* 0x800000001518a812 */ /* 0x000fc800078ef805 */
[----:B------:R-:W-:Y:S01]  /*0800*/  @!P2 LOP3.LUT R25, R24, 0x100000, RZ, 0xfc, !PT ;  /* 0x001000001819a812 */ /* 0x000fe200078efcff */
[----:B------:R-:W-:Y:S01]  /*0810*/  @!P2 IMAD.MOV.U32 R24, RZ, RZ, RZ ;  /* 0x000000ffff18a224 */ /* 0x000fe200078e00ff */
[----:B0-----:R-:W-:-:S08]  /*0820*/  DFMA R18, R22, -R8, 1 ;  /* 0x3ff000001612742b */ /* 0x001fd00000000808 */
[----:B------:R-:W-:-:S08]  /*0830*/  DFMA R18, R18, R18, R18 ;  /* 0x000000121212722b */ /* 0x000fd00000000012 */
[----:B------:R-:W-:Y:S01]  /*0840*/  DFMA R22, R22, R18, R22 ;  /* 0x000000121616722b */ /* 0x000fe20000000016 */
[----:B------:R-:W-:Y:S01]  /*0850*/  SEL R19, R26, 0x63400000, !P1 ;  /* 0x634000001a137807 */ /* 0x000fe20004800000 */
[----:B------:R-:W-:-:S03]  /*0860*/  IMAD.MOV.U32 R18, RZ, RZ, R4 ;  /* 0x000000ffff127224 */ /* 0x000fc600078e0004 */
[----:B------:R-:W-:-:S03]  /*0870*/  LOP3.LUT R19, R19, 0x800fffff, R5, 0xf8, !PT ;  /* 0x800fffff13137812 */ /* 0x000fc600078ef805 */
[----:B------:R-:W-:-:S03]  /*0880*/  DFMA R20, R22, -R8, 1 ;  /* 0x3ff000001614742b */ /* 0x000fc60000000808 */
[----:B------:R-:W-:-:S05]  /*0890*/  @!P2 DFMA R18, R18, 2, -R24 ;  /* 0x400000001212a82b */ /* 0x000fca0000000818 */
[----:B------:R-:W-:-:S08]  /*08a0*/  DFMA R20, R22, R20, R22 ;  /* 0x000000141614722b */ /* 0x000fd00000000016 */
[----:B------:R-:W-:-:S08]  /*08b0*/  DMUL R22, R20, R18 ;  /* 0x0000001214167228 */ /* 0x000fd00000000000 */
[----:B------:R-:W-:-:S08]  /*08c0*/  DFMA R24, R22, -R8, R18 ;  /* 0x800000081618722b */ /* 0x000fd00000000012 */
[----:B------:R-:W-:Y:S01]  /*08d0*/  DFMA R24, R20, R24, R22 ;  /* 0x000000181418722b */ /* 0x000fe20000000016 */
[----:B------:R-:W-:Y:S01]  /*08e0*/  IMAD.MOV.U32 R23, RZ, RZ, R3 ;  /* 0x000000ffff177224 */ /* 0x000fe200078e0003 */
[----:B------:R-:W-:-:S05]  /*08f0*/  @!P2 LOP3.LUT R23, R19, 0x7ff00000, RZ, 0xc0, !PT ;  /* 0x7ff000001317a812 */ /* 0x000fca00078ec0ff */
[----:B------:R-:W-:-:S05]  /*0900*/  VIADD R20, R23, 0xffffffff ;  /* 0xffffffff17147836 */ /* 0x000fca0000000000 */
[----:B------:R-:W-:Y:S01]  /*0910*/  ISETP.GT.U32.AND P0, PT, R20, 0x7feffffe, PT ;  /* 0x7feffffe1400780c */ /* 0x000fe20003f04070 */
[----:B------:R-:W-:-:S05]  /*0920*/  VIADD R20, R28, 0xffffffff ;  /* 0xffffffff1c147836 */ /* 0x000fca0000000000 */
[----:B------:R-:W-:-:S13]  /*0930*/  ISETP.GT.U32.OR P0, PT, R20, 0x7feffffe, P0 ;  /* 0x7feffffe1400780c */ /* 0x000fda0000704470 */
[----:B------:R-:W-:Y:S05]  /*0940*/  @P0 BRA `(.L_x_32) ;  /* 0x00000000006c0947 */ /* 0x000fea0003800000 */
[----:B------:R-:W-:-:S04]  /*0950*/  LOP3.LUT R20, R7, 0x7ff00000, RZ, 0xc0, !PT ;  /* 0x7ff0000007147812 */ /* 0x000fc800078ec0ff */
[CC--:B------:R-:W-:Y:S02]  /*0960*/  VIADDMNMX R4, R3.reuse, -R20.reuse, 0xb9600000, !PT ;  /* 0xb960000003047446 */ /* 0x0c0fe40007800914 */
[----:B------:R-:W-:Y:S02]  /*0970*/  ISETP.GE.U32.AND P0, PT, R3, R20, PT ;  /* 0x000000140300720c */ /* 0x000fe40003f06070 */
[----:B------:R-:W-:Y:S01]  /*0980*/  VIMNMX R3, PT, PT, R4, 0x46a00000, PT ;  /* 0x46a0000004037848 */ /* 0x000fe20003fe0100 */
[----:B------:R-:W-:Y:S01]  /*0990*/  IMAD.MOV.U32 R4, RZ, RZ, RZ ;  /* 0x000000ffff047224 */ /* 0x000fe200078e00ff */
[----:B------:R-:W-:-:S04]  /*09a0*/  SEL R26, R26, 0x63400000, !P0 ;  /* 0x634000001a1a7807 */ /* 0x000fc80004000000 */
[----:B------:R-:W-:-:S05]  /*09b0*/  IADD3 R3, PT, PT, -R26, R3, RZ ;  /* 0x000000031a037210 */ /* 0x000fca0007ffe1ff */
[----:B------:R-:W-:-:S06]  /*09c0*/  VIADD R5, R3, 0x7fe00000 ;  /* 0x7fe0000003057836 */ /* 0x000fcc0000000000 */
[----:B------:R-:W-:-:S10]  /*09d0*/  DMUL R20, R24, R4 ;  /* 0x0000000418147228 */ /* 0x000fd40000000000 */
[----:B------:R-:W-:-:S13]  /*09e0*/  FSETP.GTU.AND P0, PT, |R21|, 1.469367938527859385e-39, PT ;  /* 0x001000001500780b */ /* 0x000fda0003f0c200 */
[----:B------:R-:W-:Y:S05]  /*09f0*/  @P0 BRA `(.L_x_33) ;  /* 0x0000000000940947 */ /* 0x000fea0003800000 */
[----:B------:R-:W-:Y:S01]  /*0a00*/  DFMA R8, R24, -R8, R18 ;  /* 0x800000081808722b */ /* 0x000fe20000000012 */
[----:B------:R-:W-:-:S09]  /*0a10*/  IMAD.MOV.U32 R4, RZ, RZ, RZ ;  /* 0x000000ffff047224 */ /* 0x000fd200078e00ff */
[C---:B------:R-:W-:Y:S02]  /*0a20*/  FSETP.NEU.AND P0, PT, R9.reuse, RZ, PT ;  /* 0x000000ff0900720b */ /* 0x040fe40003f0d000 */
[----:B------:R-:W-:-:S04]  /*0a30*/  LOP3.LUT R19, R9, 0x80000000, R7, 0x48, !PT ;  /* 0x8000000009137812 */ /* 0x000fc800078e4807 */
[----:B------:R-:W-:-:S07]  /*0a40*/  LOP3.LUT R5, R19, R5, RZ, 0xfc, !PT ;  /* 0x0000000513057212 */ /* 0x000fce00078efcff */
[----:B------:R-:W-:Y:S05]  /*0a50*/  @!P0 BRA `(.L_x_33) ;  /* 0x00000000007c8947 */ /* 0x000fea0003800000 */
[----:B------:R-:W-:Y:S01]  /*0a60*/  IMAD.MOV R7, RZ, RZ, -R3 ;  /* 0x000000ffff077224 */ /* 0x000fe200078e0a03 */
[----:B------:R-:W-:Y:S01]  /*0a70*/  DMUL.RP R4, R24, R4 ;  /* 0x0000000418047228 */ /* 0x000fe20000008000 */
[----:B------:R-:W-:Y:S01]  /*0a80*/  IMAD.MOV.U32 R6, RZ, RZ, RZ ;  /* 0x000000ffff067224 */ /* 0x000fe200078e00ff */
[----:B------:R-:W-:-:S05]  /*0a90*/  IADD3 R3, PT, PT, -R3, -0x43300000, RZ ;  /* 0xbcd0000003037810 */ /* 0x000fca0007ffe1ff */
[----:B------:R-:W-:-:S03]  /*0aa0*/  DFMA R6, R20, -R6, R24 ;  /* 0x800000061406722b */ /* 0x000fc60000000018 */
[----:B------:R-:W-:-:S07]  /*0ab0*/  LOP3.LUT R19, R5, R19, RZ, 0x3c, !PT ;  /* 0x0000001305137212 */ /* 0x000fce00078e3cff */
[----:B------:R-:W-:-:S04]  /*0ac0*/  FSETP.NEU.AND P0, PT, |R7|, R3, PT ;  /* 0x000000030700720b */ /* 0x000fc80003f0d200 */
[----:B------:R-:W-:Y:S02]  /*0ad0*/  FSEL R20, R4, R20, !P0 ;  /* 0x0000001404147208 */ /* 0x000fe40004000000 */
[----:B------:R-:W-:Y:S01]  /*0ae0*/  FSEL R21, R19, R21, !P0 ;  /* 0x0000001513157208 */ /* 0x000fe20004000000 */
[----:B------:R-:W-:Y:S06]  /*0af0*/  BRA `(.L_x_33) ;  /* 0x0000000000547947 */ /* 0x000fec0003800000 */
.L_x_32:
[----:B------:R-:W-:-:S14]  /*0b00*/  DSETP.NAN.AND P0, PT, R4, R4, PT ;  /* 0x000000040400722a */ /* 0x000fdc0003f08000 */
[----:B------:R-:W-:Y:S05]  /*0b10*/  @P0 BRA `(.L_x_34) ;  /* 0x0000000000440947 */ /* 0x000fea0003800000 */
[----:B------:R-:W-:-:S14]  /*0b20*/  DSETP.NAN.AND P0, PT, R6, R6, PT ;  /* 0x000000060600722a */ /* 0x000fdc0003f08000 */
[----:B------:R-:W-:Y:S05]  /*0b30*/  @P0 BRA `(.L_x_35) ;  /* 0x0000000000300947 */ /* 0x000fea0003800000 */
[----:B------:R-:W-:Y:S01]  /*0b40*/  ISETP.NE.AND P0, PT, R23, R28, PT ;  /* 0x0000001c1700720c */ /* 0x000fe20003f05270 */
[----:B------:R-:W-:Y:S02]  /*0b50*/  IMAD.MOV.U32 R20, RZ, RZ, 0x0 ;  /* 0x00000000ff147424 */ /* 0x000fe400078e00ff */
[----:B------:R-:W-:-:S10]  /*0b60*/  IMAD.MOV.U32 R21, RZ, RZ, -0x80000 ;  /* 0xfff80000ff157424 */ /* 0x000fd400078e00ff */
[----:B------:R-:W-:Y:S05]  /*0b70*/  @!P0 BRA `(.L_x_33) ;  /* 0x0000000000348947 */ /* 0x000fea0003800000 */
[----:B------:R-:W-:Y:S02]  /*0b80*/  ISETP.NE.AND P0, PT, R23, 0x7ff00000, PT ;  /* 0x7ff000001700780c */ /* 0x000fe40003f05270 */
[----:B------:R-:W-:Y:S02]  /*0b90*/  LOP3.LUT R21, R5, 0x80000000, R7, 0x48, !PT ;  /* 0x8000000005157812 */ /* 0x000fe400078e4807 */
[----:B------:R-:W-:-:S13]  /*0ba0*/  ISETP.EQ.OR P0, PT, R28, RZ, !P0 ;  /* 0x000000ff1c00720c */ /* 0x000fda0004702670 */
[----:B------:R-:W-:Y:S01]  /*0bb0*/  @P0 LOP3.LUT R3, R21, 0x7ff00000, RZ, 0xfc, !PT ;  /* 0x7ff0000015030812 */ /* 0x000fe200078efcff */
[----:B------:R-:W-:Y:S01]  /*0bc0*/  @!P0 IMAD.MOV.U32 R20, RZ, RZ, RZ ;  /* 0x000000ffff148224 */ /* 0x000fe200078e00ff */
[----:B------:R-:W-:-:S03]  /*0bd0*/  @P0 MOV R20, RZ ;  /* 0x000000ff00140202 */ /* 0x000fc60000000f00 */
[----:B------:R-:W-:Y:S01]  /*0be0*/  @P0 IMAD.MOV.U32 R21, RZ, RZ, R3 ;  /* 0x000000ffff150224 */ /* 0x000fe200078e0003 */
[----:B------:R-:W-:Y:S06]  /*0bf0*/  BRA `(.L_x_33) ;  /* 0x0000000000147947 */ /* 0x000fec0003800000 */
.L_x_35:
[----:B------:R-:W-:Y:S01]  /*0c00*/  LOP3.LUT R21, R7, 0x80000, RZ, 0xfc, !PT ;  /* 0x0008000007157812 */ /* 0x000fe200078efcff */
[----:B------:R-:W-:Y:S01]  /*0c10*/  IMAD.MOV.U32 R20, RZ, RZ, R6 ;  /* 0x000000ffff147224 */ /* 0x000fe200078e0006 */
[----:B------:R-:W-:Y:S06]  /*0c20*/  BRA `(.L_x_33) ;  /* 0x0000000000087947 */ /* 0x000fec0003800000 */
.L_x_34:
[----:B------:R-:W-:Y:S01]  /*0c30*/  LOP3.LUT R21, R5, 0x80000, RZ, 0xfc, !PT ;  /* 0x0008000005157812 */ /* 0x000fe200078efcff */
[----:B------:R-:W-:-:S07]  /*0c40*/  IMAD.MOV.U32 R20, RZ, RZ, R4 ;  /* 0x000000ffff147224 */ /* 0x000fce00078e0004 */
.L_x_33:
[----:B------:R-:W-:Y:S05]  /*0c50*/  BSYNC.RECONVERGENT B2 ;  /* 0x0000000000027941 */ /* 0x000fea0003800200 */
.L_x_31:
[----:B------:R-:W-:Y:S02]  /*0c60*/  IMAD.MOV.U32 R4, RZ, RZ, R0 ;  /* 0x000000ffff047224 */ /* 0x000fe400078e0000 */
[----:B------:R-:W-:Y:S02]  /*0c70*/  IMAD.MOV.U32 R5, RZ, RZ, 0x0 ;  /* 0x00000000ff057424 */ /* 0x000fe400078e00ff */
[----:B------:R-:W-:Y:S02]  /*0c80*/  IMAD.MOV.U32 R6, RZ, RZ, R20 ;  /* 0x000000ffff067224 */ /* 0x000fe400078e0014 */
[----:B------:R-:W-:Y:S01]  /*0c90*/  IMAD.MOV.U32 R7, RZ, RZ, R21 ;  /* 0x000000ffff077224 */ /* 0x000fe200078e0015 */
[----:B------:R-:W-:Y:S06]  /*0ca0*/  RET.REL.NODEC R4 `(_Z15next_strategiesP7ActionsS0_S0_PdS1_) ;  /* 0xfffffff004d47950 */ /* 0x000fec0003c3ffff */
.L_x_36:
        /* <DEDUP_REMOVED lines=13> */
.L_x_39:


//--------------------- .text._Z15fill_strategiesP7Actions --------------------------
	.section	.text._Z15fill_strategiesP7Actions,"ax",@progbits
	.align	128
        .global         _Z15fill_strategiesP7Actions
        .type           _Z15fill_strategiesP7Actions,@function
        .size           _Z15fill_strategiesP7Actions,(.L_x_42 - _Z15fill_strategiesP7Actions)
        .other          _Z15fill_strategiesP7Actions,@"STO_CUDA_ENTRY STV_DEFAULT"
_Z15fill_strategiesP7Actions:
.text._Z15fill_strategiesP7Actions:
        /* <DEDUP_REMOVED lines=8> */
[----:B------:R-:W1:Y:S01]  /*0080*/  LDCU.64 UR4, c[0x0][0x358] ;  /* 0x00006b00ff0477ac */ /* 0x000e620008000a00 */
[----:B------:R-:W-:Y:S01]  /*0090*/  HFMA2 R4, -RZ, RZ, 0, 0 ;  /* 0x00000000ff047431 */ /* 0x000fe200000001ff */
[----:B------:R-:W-:Y:S01]  /*00a0*/  MOV R5, 0x3fe00000 ;  /* 0x3fe0000000057802 */ /* 0x000fe20000000f00 */
[----:B0-----:R-:W-:-:S05]  /*00b0*/  IMAD.WIDE.U32 R2, R7, 0x10, R2 ;  /* 0x0000001007027825 */ /* 0x001fca00078e0002 */
[----:B-1----:R-:W-:Y:S04]  /*00c0*/  STG.E.64 desc[UR4][R2.64], R4 ;  /* 0x0000000402007986 */ /* 0x002fe8000c101b04 */
[----:B------:R-:W-:Y:S01]  /*00d0*/  STG.E.64 desc[UR4][R2.64+0x8], R4 ;  /* 0x0000080402007986 */ /* 0x000fe2000c101b04 */
[----:B------:R-:W-:Y:S05]  /*00e0*/  EXIT ;  /* 0x000000000000794d */ /* 0x000fea0003800000 */
.L_x_37:
        /* <DEDUP_REMOVED lines=9> */
.L_x_42:


//--------------------- .nv.shared._Z13cfr_enterencePdP7ActionsS1_S_ --------------------------
	.section	.nv.shared._Z13cfr_enterencePdP7ActionsS1_S_,"aw",@nobits
	.sectionflags	@""
	.align	8
.nv.shared._Z13cfr_enterencePdP7ActionsS1_S_:
	.zero		1552


//--------------------- .nv.shared.reserved.0     --------------------------
	.section	.nv.shared.reserved.0,"aw",@nobits
	.weak		__nv_reservedSMEM_offset_0_alias
	.size		__nv_reservedSMEM_offset_0_alias, 0, 64
	.other		__nv_reservedSMEM_offset_0_alias,@"STO_CUDA_RESERVED_SHARED STV_DEFAULT"
__nv_reservedSMEM_offset_0_alias:
	.zero		0
	.zero		64


//--------------------- .nv.constant0._Z13cfr_enterencePdP7ActionsS1_S_ --------------------------
	.section	.nv.constant0._Z13cfr_enterencePdP7ActionsS1_S_,"a",@progbits
	.sectionflags	@""
	.align	4
.nv.constant0._Z13cfr_enterencePdP7ActionsS1_S_:
	.zero		928


//--------------------- .nv.constant0._Z15next_strategiesP7ActionsS0_S0_PdS1_ --------------------------
	.section	.nv.constant0._Z15next_strategiesP7ActionsS0_S0_PdS1_,"a",@progbits
	.sectionflags	@""
	.align	4
.nv.constant0._Z15next_strategiesP7ActionsS0_S0_PdS1_:
	.zero		936


//--------------------- .nv.constant0._Z15fill_strategiesP7Actions --------------------------
	.section	.nv.constant0._Z15fill_strategiesP7Actions,"a",@progbits
	.sectionflags	@""
	.align	4
.nv.constant0._Z15fill_strategiesP7Actions:
	.zero		904


//--------------------- SYMBOLS --------------------------

	.type		.nv.reservedSmem.offset0,@object
	.size		.nv.reservedSmem.offset0,0x4
	.type		.nv.reservedSmem.cap,@object
	.size		.nv.reservedSmem.cap,0x4
